//
// Generated by NVIDIA NVVM Compiler
//
// Compiler Build ID: CL-36424714
// Cuda compilation tools, release 13.0, V13.0.88
// Based on NVVM 20.0.0
//

.version 9.0
.target sm_100
.address_size 64

	// .globl	_Z31compute_pattern_log_likelihoods7GPUTreePdS0_S0_
.extern .shared .align 16 .b8 shared_sum[];

.visible .entry _Z31compute_pattern_log_likelihoods7GPUTreePdS0_S0_(
	.param .align 8 .b8 _Z31compute_pattern_log_likelihoods7GPUTreePdS0_S0__param_0[128],
	.param .u64 .ptr .align 1 _Z31compute_pattern_log_likelihoods7GPUTreePdS0_S0__param_1,
	.param .u64 .ptr .align 1 _Z31compute_pattern_log_likelihoods7GPUTreePdS0_S0__param_2,
	.param .u64 .ptr .align 1 _Z31compute_pattern_log_likelihoods7GPUTreePdS0_S0__param_3
)
{
	.reg .pred 	%p<164>;
	.reg .b16 	%rs<2>;
	.reg .b32 	%r<434>;
	.reg .b64 	%rd<377>;
	.reg .b64 	%fd<765>;

	ld.param.u64 	%rd55, [_Z31compute_pattern_log_likelihoods7GPUTreePdS0_S0__param_0+120];
	ld.param.u32 	%r90, [_Z31compute_pattern_log_likelihoods7GPUTreePdS0_S0__param_0+112];
	ld.param.u64 	%rd52, [_Z31compute_pattern_log_likelihoods7GPUTreePdS0_S0__param_0+88];
	ld.param.u64 	%rd51, [_Z31compute_pattern_log_likelihoods7GPUTreePdS0_S0__param_0+80];
	ld.param.u64 	%rd50, [_Z31compute_pattern_log_likelihoods7GPUTreePdS0_S0__param_0+72];
	ld.param.u64 	%rd49, [_Z31compute_pattern_log_likelihoods7GPUTreePdS0_S0__param_0+64];
	ld.param.u64 	%rd48, [_Z31compute_pattern_log_likelihoods7GPUTreePdS0_S0__param_0+56];
	ld.param.u64 	%rd47, [_Z31compute_pattern_log_likelihoods7GPUTreePdS0_S0__param_0+48];
	ld.param.u64 	%rd46, [_Z31compute_pattern_log_likelihoods7GPUTreePdS0_S0__param_0+40];
	ld.param.u64 	%rd45, [_Z31compute_pattern_log_likelihoods7GPUTreePdS0_S0__param_0+32];
	ld.param.u64 	%rd44, [_Z31compute_pattern_log_likelihoods7GPUTreePdS0_S0__param_0+24];
	ld.param.v2.u32 	{%r85, %r86}, [_Z31compute_pattern_log_likelihoods7GPUTreePdS0_S0__param_0];
	ld.param.v2.u32 	{%r87, %r88}, [_Z31compute_pattern_log_likelihoods7GPUTreePdS0_S0__param_0+8];
	ld.param.u64 	%rd54, [_Z31compute_pattern_log_likelihoods7GPUTreePdS0_S0__param_0+104];
	ld.param.u64 	%rd56, [_Z31compute_pattern_log_likelihoods7GPUTreePdS0_S0__param_1];
	ld.param.u64 	%rd57, [_Z31compute_pattern_log_likelihoods7GPUTreePdS0_S0__param_2];
	ld.param.u64 	%rd58, [_Z31compute_pattern_log_likelihoods7GPUTreePdS0_S0__param_3];
	cvta.to.global.u64 	%rd10, %rd54;
	mov.u32 	%r91, %ctaid.x;
	mov.u32 	%r92, %ntid.x;
	mov.u32 	%r93, %tid.x;
	mad.lo.s32 	%r4, %r91, %r92, %r93;
	setp.ge.s32 	%p1, %r4, %r88;
	@%p1 bra 	$L__BB0_201;
	cvta.to.global.u64 	%rd59, %rd57;
	cvta.to.global.u64 	%rd11, %rd58;
	mul.lo.s32 	%r5, %r85, %r4;
	shl.b32 	%r94, %r5, 2;
	mul.wide.s32 	%rd60, %r94, 8;
	add.s64 	%rd12, %rd59, %rd60;
	setp.lt.s32 	%p2, %r85, 1;
	mov.f64 	%fd732, 0d0000000000000000;
	@%p2 bra 	$L__BB0_172;
	and.b32  	%r6, %r85, 15;
	setp.lt.u32 	%p3, %r85, 16;
	mov.b32 	%r407, 0;
	@%p3 bra 	$L__BB0_5;
	and.b32  	%r407, %r85, 2147483632;
	neg.s32 	%r411, %r407;
	mul.wide.s32 	%rd61, %r5, 8;
	add.s64 	%rd62, %rd61, %rd11;
	add.s64 	%rd372, %rd62, 64;
$L__BB0_4:
	.pragma "nounroll";
	mov.b64 	%rd63, 0;
	st.global.u64 	[%rd372+-64], %rd63;
	st.global.u64 	[%rd372+-56], %rd63;
	st.global.u64 	[%rd372+-48], %rd63;
	st.global.u64 	[%rd372+-40], %rd63;
	st.global.u64 	[%rd372+-32], %rd63;
	st.global.u64 	[%rd372+-24], %rd63;
	st.global.u64 	[%rd372+-16], %rd63;
	st.global.u64 	[%rd372+-8], %rd63;
	st.global.u64 	[%rd372], %rd63;
	st.global.u64 	[%rd372+8], %rd63;
	st.global.u64 	[%rd372+16], %rd63;
	st.global.u64 	[%rd372+24], %rd63;
	st.global.u64 	[%rd372+32], %rd63;
	st.global.u64 	[%rd372+40], %rd63;
	st.global.u64 	[%rd372+48], %rd63;
	st.global.u64 	[%rd372+56], %rd63;
	add.s32 	%r411, %r411, 16;
	add.s64 	%rd372, %rd372, 128;
	setp.eq.s32 	%p4, %r411, 0;
	@%p4 bra 	$L__BB0_5;
	bra.uni 	$L__BB0_4;
$L__BB0_5:
	mul.wide.s32 	%rd64, %r5, 8;
	add.s64 	%rd14, %rd11, %rd64;
	setp.eq.s32 	%p5, %r6, 0;
	@%p5 bra 	$L__BB0_14;
	and.b32  	%r10, %r85, 7;
	setp.lt.u32 	%p6, %r6, 8;
	@%p6 bra 	$L__BB0_8;
	mul.wide.u32 	%rd65, %r407, 8;
	add.s64 	%rd66, %rd14, %rd65;
	mov.b64 	%rd67, 0;
	st.global.u64 	[%rd66], %rd67;
	st.global.u64 	[%rd66+8], %rd67;
	st.global.u64 	[%rd66+16], %rd67;
	st.global.u64 	[%rd66+24], %rd67;
	st.global.u64 	[%rd66+32], %rd67;
	st.global.u64 	[%rd66+40], %rd67;
	st.global.u64 	[%rd66+48], %rd67;
	st.global.u64 	[%rd66+56], %rd67;
	add.s32 	%r407, %r407, 8;
$L__BB0_8:
	setp.eq.s32 	%p7, %r10, 0;
	@%p7 bra 	$L__BB0_14;
	and.b32  	%r13, %r85, 3;
	setp.lt.u32 	%p8, %r10, 4;
	@%p8 bra 	$L__BB0_11;
	mul.wide.u32 	%rd68, %r407, 8;
	add.s64 	%rd69, %rd14, %rd68;
	mov.b64 	%rd70, 0;
	st.global.u64 	[%rd69], %rd70;
	st.global.u64 	[%rd69+8], %rd70;
	st.global.u64 	[%rd69+16], %rd70;
	st.global.u64 	[%rd69+24], %rd70;
	add.s32 	%r407, %r407, 4;
$L__BB0_11:
	setp.eq.s32 	%p9, %r13, 0;
	@%p9 bra 	$L__BB0_14;
	mul.wide.u32 	%rd72, %r407, 8;
	add.s64 	%rd73, %rd64, %rd72;
	add.s64 	%rd371, %rd11, %rd73;
	neg.s32 	%r410, %r13;
$L__BB0_13:
	.pragma "nounroll";
	mov.b64 	%rd74, 0;
	st.global.u64 	[%rd371], %rd74;
	add.s64 	%rd371, %rd371, 8;
	add.s32 	%r410, %r410, 1;
	setp.ne.s32 	%p10, %r410, 0;
	@%p10 bra 	$L__BB0_13;
$L__BB0_14:
	mul.lo.s32 	%r19, %r87, %r4;
	mov.b32 	%r96, 1127219200;
	mov.b32 	%r97, -2147483648;
	mov.b64 	%fd1, {%r97, %r96};
	neg.s32 	%r412, %r85;
	cvta.to.global.u64 	%rd18, %rd52;
	cvta.to.global.u64 	%rd373, %rd51;
	cvta.to.global.u64 	%rd20, %rd50;
	cvta.to.global.u64 	%rd21, %rd49;
	cvta.to.global.u64 	%rd22, %rd48;
	cvta.to.global.u64 	%rd23, %rd47;
	cvta.to.global.u64 	%rd24, %rd46;
	cvta.to.global.u64 	%rd25, %rd45;
	cvta.to.global.u64 	%rd26, %rd44;
$L__BB0_15:
	ld.global.u32 	%r24, [%rd373];
	mul.wide.s32 	%rd75, %r24, 4;
	add.s64 	%rd76, %rd21, %rd75;
	ld.global.u32 	%r25, [%rd76];
	shl.b32 	%r98, %r24, 4;
	mul.wide.s32 	%rd77, %r98, 8;
	add.s64 	%rd30, %rd20, %rd77;
	mul.wide.s32 	%rd78, %r25, 4;
	add.s64 	%rd79, %rd26, %rd78;
	ld.global.u32 	%r99, [%rd79];
	setp.eq.s32 	%p11, %r99, 0;
	@%p11 bra 	$L__BB0_18;
	add.s64 	%rd81, %rd25, %rd78;
	ld.global.u32 	%r100, [%rd81];
	add.s32 	%r101, %r100, %r19;
	cvt.s64.s32 	%rd82, %r101;
	add.s64 	%rd83, %rd18, %rd82;
	ld.global.u8 	%rs1, [%rd83];
	setp.gt.u16 	%p12, %rs1, 3;
	mov.f64 	%fd718, 0d3FF0000000000000;
	mov.f64 	%fd719, %fd718;
	mov.f64 	%fd720, %fd718;
	mov.f64 	%fd721, %fd718;
	@%p12 bra 	$L__BB0_149;
	cvt.u32.u16 	%r102, %rs1;
	mul.wide.u32 	%rd84, %r102, 8;
	add.s64 	%rd85, %rd30, %rd84;
	ld.global.f64 	%fd721, [%rd85];
	ld.global.f64 	%fd720, [%rd85+32];
	ld.global.f64 	%fd719, [%rd85+64];
	ld.global.f64 	%fd718, [%rd85+96];
	bra.uni 	$L__BB0_149;
$L__BB0_18:
	cvt.s64.s32 	%rd31, %r25;
	add.s64 	%rd87, %rd24, %rd78;
	ld.global.u32 	%r26, [%rd87];
	setp.lt.s32 	%p13, %r26, 1;
	@%p13 bra 	$L__BB0_148;
	shl.b64 	%rd88, %rd31, 2;
	add.s64 	%rd89, %rd23, %rd88;
	ld.global.u32 	%r103, [%rd89];
	add.s32 	%r27, %r26, -1;
	min.u32 	%r104, %r27, 7;
	add.s32 	%r28, %r104, 1;
	ld.global.f64 	%fd290, [%rd30];
	mul.wide.s32 	%rd90, %r103, 4;
	add.s64 	%rd32, %rd22, %rd90;
	ld.global.u32 	%r105, [%rd32];
	shl.b32 	%r106, %r105, 2;
	mul.wide.s32 	%rd91, %r106, 8;
	add.s64 	%rd33, %rd12, %rd91;
	ld.global.f64 	%fd6, [%rd33];
	mul.f64 	%fd717, %fd290, %fd6;
	setp.eq.s32 	%p14, %r27, 0;
	@%p14 bra 	$L__BB0_20;
	bra.uni 	$L__BB0_141;
$L__BB0_20:
	ld.global.f64 	%fd298, [%rd30+8];
	ld.global.f64 	%fd164, [%rd33+8];
	mul.f64 	%fd714, %fd298, %fd164;
	@%p14 bra 	$L__BB0_28;
	ld.global.u32 	%r121, [%rd32+4];
	shl.b32 	%r122, %r121, 2;
	mul.wide.s32 	%rd106, %r122, 8;
	add.s64 	%rd107, %rd12, %rd106;
	ld.global.f64 	%fd299, [%rd107+8];
	mul.f64 	%fd714, %fd714, %fd299;
	setp.eq.s32 	%p22, %r28, 2;
	@%p22 bra 	$L__BB0_28;
	ld.global.u32 	%r123, [%rd32+8];
	shl.b32 	%r124, %r123, 2;
	mul.wide.s32 	%rd108, %r124, 8;
	add.s64 	%rd109, %rd12, %rd108;
	ld.global.f64 	%fd300, [%rd109+8];
	mul.f64 	%fd714, %fd714, %fd300;
	setp.eq.s32 	%p23, %r28, 3;
	@%p23 bra 	$L__BB0_28;
	ld.global.u32 	%r125, [%rd32+12];
	shl.b32 	%r126, %r125, 2;
	mul.wide.s32 	%rd110, %r126, 8;
	add.s64 	%rd111, %rd12, %rd110;
	ld.global.f64 	%fd301, [%rd111+8];
	mul.f64 	%fd714, %fd714, %fd301;
	setp.eq.s32 	%p24, %r28, 4;
	@%p24 bra 	$L__BB0_28;
	ld.global.u32 	%r127, [%rd32+16];
	shl.b32 	%r128, %r127, 2;
	mul.wide.s32 	%rd112, %r128, 8;
	add.s64 	%rd113, %rd12, %rd112;
	ld.global.f64 	%fd302, [%rd113+8];
	mul.f64 	%fd714, %fd714, %fd302;
	setp.eq.s32 	%p25, %r28, 5;
	@%p25 bra 	$L__BB0_28;
	ld.global.u32 	%r129, [%rd32+20];
	shl.b32 	%r130, %r129, 2;
	mul.wide.s32 	%rd114, %r130, 8;
	add.s64 	%rd115, %rd12, %rd114;
	ld.global.f64 	%fd303, [%rd115+8];
	mul.f64 	%fd714, %fd714, %fd303;
	setp.eq.s32 	%p26, %r28, 6;
	@%p26 bra 	$L__BB0_28;
	ld.global.u32 	%r131, [%rd32+24];
	shl.b32 	%r132, %r131, 2;
	mul.wide.s32 	%rd116, %r132, 8;
	add.s64 	%rd117, %rd12, %rd116;
	ld.global.f64 	%fd304, [%rd117+8];
	mul.f64 	%fd714, %fd714, %fd304;
	setp.eq.s32 	%p27, %r28, 7;
	@%p27 bra 	$L__BB0_28;
	ld.global.u32 	%r133, [%rd32+28];
	shl.b32 	%r134, %r133, 2;
	mul.wide.s32 	%rd118, %r134, 8;
	add.s64 	%rd119, %rd12, %rd118;
	ld.global.f64 	%fd305, [%rd119+8];
	mul.f64 	%fd714, %fd714, %fd305;
$L__BB0_28:
	add.f64 	%fd306, %fd717, 0d0000000000000000;
	add.f64 	%fd139, %fd306, %fd714;
	ld.global.f64 	%fd307, [%rd30+16];
	ld.global.f64 	%fd140, [%rd33+16];
	mul.f64 	%fd715, %fd307, %fd140;
	@%p14 bra 	$L__BB0_36;
	ld.global.u32 	%r135, [%rd32+4];
	shl.b32 	%r136, %r135, 2;
	mul.wide.s32 	%rd120, %r136, 8;
	add.s64 	%rd121, %rd12, %rd120;
	ld.global.f64 	%fd308, [%rd121+16];
	mul.f64 	%fd715, %fd715, %fd308;
	setp.eq.s32 	%p29, %r28, 2;
	@%p29 bra 	$L__BB0_36;
	ld.global.u32 	%r137, [%rd32+8];
	shl.b32 	%r138, %r137, 2;
	mul.wide.s32 	%rd122, %r138, 8;
	add.s64 	%rd123, %rd12, %rd122;
	ld.global.f64 	%fd309, [%rd123+16];
	mul.f64 	%fd715, %fd715, %fd309;
	setp.eq.s32 	%p30, %r28, 3;
	@%p30 bra 	$L__BB0_36;
	ld.global.u32 	%r139, [%rd32+12];
	shl.b32 	%r140, %r139, 2;
	mul.wide.s32 	%rd124, %r140, 8;
	add.s64 	%rd125, %rd12, %rd124;
	ld.global.f64 	%fd310, [%rd125+16];
	mul.f64 	%fd715, %fd715, %fd310;
	setp.eq.s32 	%p31, %r28, 4;
	@%p31 bra 	$L__BB0_36;
	ld.global.u32 	%r141, [%rd32+16];
	shl.b32 	%r142, %r141, 2;
	mul.wide.s32 	%rd126, %r142, 8;
	add.s64 	%rd127, %rd12, %rd126;
	ld.global.f64 	%fd311, [%rd127+16];
	mul.f64 	%fd715, %fd715, %fd311;
	setp.eq.s32 	%p32, %r28, 5;
	@%p32 bra 	$L__BB0_36;
	ld.global.u32 	%r143, [%rd32+20];
	shl.b32 	%r144, %r143, 2;
	mul.wide.s32 	%rd128, %r144, 8;
	add.s64 	%rd129, %rd12, %rd128;
	ld.global.f64 	%fd312, [%rd129+16];
	mul.f64 	%fd715, %fd715, %fd312;
	setp.eq.s32 	%p33, %r28, 6;
	@%p33 bra 	$L__BB0_36;
	ld.global.u32 	%r145, [%rd32+24];
	shl.b32 	%r146, %r145, 2;
	mul.wide.s32 	%rd130, %r146, 8;
	add.s64 	%rd131, %rd12, %rd130;
	ld.global.f64 	%fd313, [%rd131+16];
	mul.f64 	%fd715, %fd715, %fd313;
	setp.eq.s32 	%p34, %r28, 7;
	@%p34 bra 	$L__BB0_36;
	ld.global.u32 	%r147, [%rd32+28];
	shl.b32 	%r148, %r147, 2;
	mul.wide.s32 	%rd132, %r148, 8;
	add.s64 	%rd133, %rd12, %rd132;
	ld.global.f64 	%fd314, [%rd133+16];
	mul.f64 	%fd715, %fd715, %fd314;
$L__BB0_36:
	add.f64 	%fd150, %fd139, %fd715;
	ld.global.f64 	%fd315, [%rd30+24];
	ld.global.f64 	%fd151, [%rd33+24];
	mul.f64 	%fd716, %fd315, %fd151;
	@%p14 bra 	$L__BB0_44;
	ld.global.u32 	%r149, [%rd32+4];
	shl.b32 	%r150, %r149, 2;
	mul.wide.s32 	%rd134, %r150, 8;
	add.s64 	%rd135, %rd12, %rd134;
	ld.global.f64 	%fd316, [%rd135+24];
	mul.f64 	%fd716, %fd716, %fd316;
	setp.eq.s32 	%p36, %r28, 2;
	@%p36 bra 	$L__BB0_44;
	ld.global.u32 	%r151, [%rd32+8];
	shl.b32 	%r152, %r151, 2;
	mul.wide.s32 	%rd136, %r152, 8;
	add.s64 	%rd137, %rd12, %rd136;
	ld.global.f64 	%fd317, [%rd137+24];
	mul.f64 	%fd716, %fd716, %fd317;
	setp.eq.s32 	%p37, %r28, 3;
	@%p37 bra 	$L__BB0_44;
	ld.global.u32 	%r153, [%rd32+12];
	shl.b32 	%r154, %r153, 2;
	mul.wide.s32 	%rd138, %r154, 8;
	add.s64 	%rd139, %rd12, %rd138;
	ld.global.f64 	%fd318, [%rd139+24];
	mul.f64 	%fd716, %fd716, %fd318;
	setp.eq.s32 	%p38, %r28, 4;
	@%p38 bra 	$L__BB0_44;
	ld.global.u32 	%r155, [%rd32+16];
	shl.b32 	%r156, %r155, 2;
	mul.wide.s32 	%rd140, %r156, 8;
	add.s64 	%rd141, %rd12, %rd140;
	ld.global.f64 	%fd319, [%rd141+24];
	mul.f64 	%fd716, %fd716, %fd319;
	setp.eq.s32 	%p39, %r28, 5;
	@%p39 bra 	$L__BB0_44;
	ld.global.u32 	%r157, [%rd32+20];
	shl.b32 	%r158, %r157, 2;
	mul.wide.s32 	%rd142, %r158, 8;
	add.s64 	%rd143, %rd12, %rd142;
	ld.global.f64 	%fd320, [%rd143+24];
	mul.f64 	%fd716, %fd716, %fd320;
	setp.eq.s32 	%p40, %r28, 6;
	@%p40 bra 	$L__BB0_44;
	ld.global.u32 	%r159, [%rd32+24];
	shl.b32 	%r160, %r159, 2;
	mul.wide.s32 	%rd144, %r160, 8;
	add.s64 	%rd145, %rd12, %rd144;
	ld.global.f64 	%fd321, [%rd145+24];
	mul.f64 	%fd716, %fd716, %fd321;
	setp.eq.s32 	%p41, %r28, 7;
	@%p41 bra 	$L__BB0_44;
	ld.global.u32 	%r161, [%rd32+28];
	shl.b32 	%r162, %r161, 2;
	mul.wide.s32 	%rd146, %r162, 8;
	add.s64 	%rd147, %rd12, %rd146;
	ld.global.f64 	%fd322, [%rd147+24];
	mul.f64 	%fd716, %fd716, %fd322;
$L__BB0_44:
	add.f64 	%fd721, %fd150, %fd716;
	ld.global.f64 	%fd323, [%rd30+32];
	mul.f64 	%fd702, %fd323, %fd6;
	@%p14 bra 	$L__BB0_52;
	ld.global.u32 	%r163, [%rd32+4];
	shl.b32 	%r164, %r163, 2;
	mul.wide.s32 	%rd148, %r164, 8;
	add.s64 	%rd149, %rd12, %rd148;
	ld.global.f64 	%fd324, [%rd149];
	mul.f64 	%fd702, %fd702, %fd324;
	setp.eq.s32 	%p43, %r28, 2;
	@%p43 bra 	$L__BB0_52;
	ld.global.u32 	%r165, [%rd32+8];
	shl.b32 	%r166, %r165, 2;
	mul.wide.s32 	%rd150, %r166, 8;
	add.s64 	%rd151, %rd12, %rd150;
	ld.global.f64 	%fd325, [%rd151];
	mul.f64 	%fd702, %fd702, %fd325;
	setp.eq.s32 	%p44, %r28, 3;
	@%p44 bra 	$L__BB0_52;
	ld.global.u32 	%r167, [%rd32+12];
	shl.b32 	%r168, %r167, 2;
	mul.wide.s32 	%rd152, %r168, 8;
	add.s64 	%rd153, %rd12, %rd152;
	ld.global.f64 	%fd326, [%rd153];
	mul.f64 	%fd702, %fd702, %fd326;
	setp.eq.s32 	%p45, %r28, 4;
	@%p45 bra 	$L__BB0_52;
	ld.global.u32 	%r169, [%rd32+16];
	shl.b32 	%r170, %r169, 2;
	mul.wide.s32 	%rd154, %r170, 8;
	add.s64 	%rd155, %rd12, %rd154;
	ld.global.f64 	%fd327, [%rd155];
	mul.f64 	%fd702, %fd702, %fd327;
	setp.eq.s32 	%p46, %r28, 5;
	@%p46 bra 	$L__BB0_52;
	ld.global.u32 	%r171, [%rd32+20];
	shl.b32 	%r172, %r171, 2;
	mul.wide.s32 	%rd156, %r172, 8;
	add.s64 	%rd157, %rd12, %rd156;
	ld.global.f64 	%fd328, [%rd157];
	mul.f64 	%fd702, %fd702, %fd328;
	setp.eq.s32 	%p47, %r28, 6;
	@%p47 bra 	$L__BB0_52;
	ld.global.u32 	%r173, [%rd32+24];
	shl.b32 	%r174, %r173, 2;
	mul.wide.s32 	%rd158, %r174, 8;
	add.s64 	%rd159, %rd12, %rd158;
	ld.global.f64 	%fd329, [%rd159];
	mul.f64 	%fd702, %fd702, %fd329;
	setp.eq.s32 	%p48, %r28, 7;
	@%p48 bra 	$L__BB0_52;
	ld.global.u32 	%r175, [%rd32+28];
	shl.b32 	%r176, %r175, 2;
	mul.wide.s32 	%rd160, %r176, 8;
	add.s64 	%rd161, %rd12, %rd160;
	ld.global.f64 	%fd330, [%rd161];
	mul.f64 	%fd702, %fd702, %fd330;
$L__BB0_52:
	ld.global.f64 	%fd331, [%rd30+40];
	mul.f64 	%fd703, %fd331, %fd164;
	@%p14 bra 	$L__BB0_60;
	ld.global.u32 	%r177, [%rd32+4];
	shl.b32 	%r178, %r177, 2;
	mul.wide.s32 	%rd162, %r178, 8;
	add.s64 	%rd163, %rd12, %rd162;
	ld.global.f64 	%fd332, [%rd163+8];
	mul.f64 	%fd703, %fd703, %fd332;
	setp.eq.s32 	%p50, %r28, 2;
	@%p50 bra 	$L__BB0_60;
	ld.global.u32 	%r179, [%rd32+8];
	shl.b32 	%r180, %r179, 2;
	mul.wide.s32 	%rd164, %r180, 8;
	add.s64 	%rd165, %rd12, %rd164;
	ld.global.f64 	%fd333, [%rd165+8];
	mul.f64 	%fd703, %fd703, %fd333;
	setp.eq.s32 	%p51, %r28, 3;
	@%p51 bra 	$L__BB0_60;
	ld.global.u32 	%r181, [%rd32+12];
	shl.b32 	%r182, %r181, 2;
	mul.wide.s32 	%rd166, %r182, 8;
	add.s64 	%rd167, %rd12, %rd166;
	ld.global.f64 	%fd334, [%rd167+8];
	mul.f64 	%fd703, %fd703, %fd334;
	setp.eq.s32 	%p52, %r28, 4;
	@%p52 bra 	$L__BB0_60;
	ld.global.u32 	%r183, [%rd32+16];
	shl.b32 	%r184, %r183, 2;
	mul.wide.s32 	%rd168, %r184, 8;
	add.s64 	%rd169, %rd12, %rd168;
	ld.global.f64 	%fd335, [%rd169+8];
	mul.f64 	%fd703, %fd703, %fd335;
	setp.eq.s32 	%p53, %r28, 5;
	@%p53 bra 	$L__BB0_60;
	ld.global.u32 	%r185, [%rd32+20];
	shl.b32 	%r186, %r185, 2;
	mul.wide.s32 	%rd170, %r186, 8;
	add.s64 	%rd171, %rd12, %rd170;
	ld.global.f64 	%fd336, [%rd171+8];
	mul.f64 	%fd703, %fd703, %fd336;
	setp.eq.s32 	%p54, %r28, 6;
	@%p54 bra 	$L__BB0_60;
	ld.global.u32 	%r187, [%rd32+24];
	shl.b32 	%r188, %r187, 2;
	mul.wide.s32 	%rd172, %r188, 8;
	add.s64 	%rd173, %rd12, %rd172;
	ld.global.f64 	%fd337, [%rd173+8];
	mul.f64 	%fd703, %fd703, %fd337;
	setp.eq.s32 	%p55, %r28, 7;
	@%p55 bra 	$L__BB0_60;
	ld.global.u32 	%r189, [%rd32+28];
	shl.b32 	%r190, %r189, 2;
	mul.wide.s32 	%rd174, %r190, 8;
	add.s64 	%rd175, %rd12, %rd174;
	ld.global.f64 	%fd338, [%rd175+8];
	mul.f64 	%fd703, %fd703, %fd338;
$L__BB0_60:
	add.f64 	%fd339, %fd702, 0d0000000000000000;
	add.f64 	%fd25, %fd339, %fd703;
	ld.global.f64 	%fd340, [%rd30+48];
	mul.f64 	%fd704, %fd340, %fd140;
	@%p14 bra 	$L__BB0_68;
	ld.global.u32 	%r191, [%rd32+4];
	shl.b32 	%r192, %r191, 2;
	mul.wide.s32 	%rd176, %r192, 8;
	add.s64 	%rd177, %rd12, %rd176;
	ld.global.f64 	%fd341, [%rd177+16];
	mul.f64 	%fd704, %fd704, %fd341;
	setp.eq.s32 	%p57, %r28, 2;
	@%p57 bra 	$L__BB0_68;
	ld.global.u32 	%r193, [%rd32+8];
	shl.b32 	%r194, %r193, 2;
	mul.wide.s32 	%rd178, %r194, 8;
	add.s64 	%rd179, %rd12, %rd178;
	ld.global.f64 	%fd342, [%rd179+16];
	mul.f64 	%fd704, %fd704, %fd342;
	setp.eq.s32 	%p58, %r28, 3;
	@%p58 bra 	$L__BB0_68;
	ld.global.u32 	%r195, [%rd32+12];
	shl.b32 	%r196, %r195, 2;
	mul.wide.s32 	%rd180, %r196, 8;
	add.s64 	%rd181, %rd12, %rd180;
	ld.global.f64 	%fd343, [%rd181+16];
	mul.f64 	%fd704, %fd704, %fd343;
	setp.eq.s32 	%p59, %r28, 4;
	@%p59 bra 	$L__BB0_68;
	ld.global.u32 	%r197, [%rd32+16];
	shl.b32 	%r198, %r197, 2;
	mul.wide.s32 	%rd182, %r198, 8;
	add.s64 	%rd183, %rd12, %rd182;
	ld.global.f64 	%fd344, [%rd183+16];
	mul.f64 	%fd704, %fd704, %fd344;
	setp.eq.s32 	%p60, %r28, 5;
	@%p60 bra 	$L__BB0_68;
	ld.global.u32 	%r199, [%rd32+20];
	shl.b32 	%r200, %r199, 2;
	mul.wide.s32 	%rd184, %r200, 8;
	add.s64 	%rd185, %rd12, %rd184;
	ld.global.f64 	%fd345, [%rd185+16];
	mul.f64 	%fd704, %fd704, %fd345;
	setp.eq.s32 	%p61, %r28, 6;
	@%p61 bra 	$L__BB0_68;
	ld.global.u32 	%r201, [%rd32+24];
	shl.b32 	%r202, %r201, 2;
	mul.wide.s32 	%rd186, %r202, 8;
	add.s64 	%rd187, %rd12, %rd186;
	ld.global.f64 	%fd346, [%rd187+16];
	mul.f64 	%fd704, %fd704, %fd346;
	setp.eq.s32 	%p62, %r28, 7;
	@%p62 bra 	$L__BB0_68;
	ld.global.u32 	%r203, [%rd32+28];
	shl.b32 	%r204, %r203, 2;
	mul.wide.s32 	%rd188, %r204, 8;
	add.s64 	%rd189, %rd12, %rd188;
	ld.global.f64 	%fd347, [%rd189+16];
	mul.f64 	%fd704, %fd704, %fd347;
$L__BB0_68:
	add.f64 	%fd35, %fd25, %fd704;
	ld.global.f64 	%fd348, [%rd30+56];
	mul.f64 	%fd705, %fd348, %fd151;
	@%p14 bra 	$L__BB0_76;
	ld.global.u32 	%r205, [%rd32+4];
	shl.b32 	%r206, %r205, 2;
	mul.wide.s32 	%rd190, %r206, 8;
	add.s64 	%rd191, %rd12, %rd190;
	ld.global.f64 	%fd349, [%rd191+24];
	mul.f64 	%fd705, %fd705, %fd349;
	setp.eq.s32 	%p64, %r28, 2;
	@%p64 bra 	$L__BB0_76;
	ld.global.u32 	%r207, [%rd32+8];
	shl.b32 	%r208, %r207, 2;
	mul.wide.s32 	%rd192, %r208, 8;
	add.s64 	%rd193, %rd12, %rd192;
	ld.global.f64 	%fd350, [%rd193+24];
	mul.f64 	%fd705, %fd705, %fd350;
	setp.eq.s32 	%p65, %r28, 3;
	@%p65 bra 	$L__BB0_76;
	ld.global.u32 	%r209, [%rd32+12];
	shl.b32 	%r210, %r209, 2;
	mul.wide.s32 	%rd194, %r210, 8;
	add.s64 	%rd195, %rd12, %rd194;
	ld.global.f64 	%fd351, [%rd195+24];
	mul.f64 	%fd705, %fd705, %fd351;
	setp.eq.s32 	%p66, %r28, 4;
	@%p66 bra 	$L__BB0_76;
	ld.global.u32 	%r211, [%rd32+16];
	shl.b32 	%r212, %r211, 2;
	mul.wide.s32 	%rd196, %r212, 8;
	add.s64 	%rd197, %rd12, %rd196;
	ld.global.f64 	%fd352, [%rd197+24];
	mul.f64 	%fd705, %fd705, %fd352;
	setp.eq.s32 	%p67, %r28, 5;
	@%p67 bra 	$L__BB0_76;
	ld.global.u32 	%r213, [%rd32+20];
	shl.b32 	%r214, %r213, 2;
	mul.wide.s32 	%rd198, %r214, 8;
	add.s64 	%rd199, %rd12, %rd198;
	ld.global.f64 	%fd353, [%rd199+24];
	mul.f64 	%fd705, %fd705, %fd353;
	setp.eq.s32 	%p68, %r28, 6;
	@%p68 bra 	$L__BB0_76;
	ld.global.u32 	%r215, [%rd32+24];
	shl.b32 	%r216, %r215, 2;
	mul.wide.s32 	%rd200, %r216, 8;
	add.s64 	%rd201, %rd12, %rd200;
	ld.global.f64 	%fd354, [%rd201+24];
	mul.f64 	%fd705, %fd705, %fd354;
	setp.eq.s32 	%p69, %r28, 7;
	@%p69 bra 	$L__BB0_76;
	ld.global.u32 	%r217, [%rd32+28];
	shl.b32 	%r218, %r217, 2;
	mul.wide.s32 	%rd202, %r218, 8;
	add.s64 	%rd203, %rd12, %rd202;
	ld.global.f64 	%fd355, [%rd203+24];
	mul.f64 	%fd705, %fd705, %fd355;
$L__BB0_76:
	add.f64 	%fd720, %fd35, %fd705;
	ld.global.f64 	%fd356, [%rd30+64];
	mul.f64 	%fd706, %fd356, %fd6;
	@%p14 bra 	$L__BB0_84;
	ld.global.u32 	%r219, [%rd32+4];
	shl.b32 	%r220, %r219, 2;
	mul.wide.s32 	%rd204, %r220, 8;
	add.s64 	%rd205, %rd12, %rd204;
	ld.global.f64 	%fd357, [%rd205];
	mul.f64 	%fd706, %fd706, %fd357;
	setp.eq.s32 	%p71, %r28, 2;
	@%p71 bra 	$L__BB0_84;
	ld.global.u32 	%r221, [%rd32+8];
	shl.b32 	%r222, %r221, 2;
	mul.wide.s32 	%rd206, %r222, 8;
	add.s64 	%rd207, %rd12, %rd206;
	ld.global.f64 	%fd358, [%rd207];
	mul.f64 	%fd706, %fd706, %fd358;
	setp.eq.s32 	%p72, %r28, 3;
	@%p72 bra 	$L__BB0_84;
	ld.global.u32 	%r223, [%rd32+12];
	shl.b32 	%r224, %r223, 2;
	mul.wide.s32 	%rd208, %r224, 8;
	add.s64 	%rd209, %rd12, %rd208;
	ld.global.f64 	%fd359, [%rd209];
	mul.f64 	%fd706, %fd706, %fd359;
	setp.eq.s32 	%p73, %r28, 4;
	@%p73 bra 	$L__BB0_84;
	ld.global.u32 	%r225, [%rd32+16];
	shl.b32 	%r226, %r225, 2;
	mul.wide.s32 	%rd210, %r226, 8;
	add.s64 	%rd211, %rd12, %rd210;
	ld.global.f64 	%fd360, [%rd211];
	mul.f64 	%fd706, %fd706, %fd360;
	setp.eq.s32 	%p74, %r28, 5;
	@%p74 bra 	$L__BB0_84;
	ld.global.u32 	%r227, [%rd32+20];
	shl.b32 	%r228, %r227, 2;
	mul.wide.s32 	%rd212, %r228, 8;
	add.s64 	%rd213, %rd12, %rd212;
	ld.global.f64 	%fd361, [%rd213];
	mul.f64 	%fd706, %fd706, %fd361;
	setp.eq.s32 	%p75, %r28, 6;
	@%p75 bra 	$L__BB0_84;
	ld.global.u32 	%r229, [%rd32+24];
	shl.b32 	%r230, %r229, 2;
	mul.wide.s32 	%rd214, %r230, 8;
	add.s64 	%rd215, %rd12, %rd214;
	ld.global.f64 	%fd362, [%rd215];
	mul.f64 	%fd706, %fd706, %fd362;
	setp.eq.s32 	%p76, %r28, 7;
	@%p76 bra 	$L__BB0_84;
	ld.global.u32 	%r231, [%rd32+28];
	shl.b32 	%r232, %r231, 2;
	mul.wide.s32 	%rd216, %r232, 8;
	add.s64 	%rd217, %rd12, %rd216;
	ld.global.f64 	%fd363, [%rd217];
	mul.f64 	%fd706, %fd706, %fd363;
$L__BB0_84:
	ld.global.f64 	%fd364, [%rd30+72];
	mul.f64 	%fd707, %fd364, %fd164;
	@%p14 bra 	$L__BB0_92;
	ld.global.u32 	%r233, [%rd32+4];
	shl.b32 	%r234, %r233, 2;
	mul.wide.s32 	%rd218, %r234, 8;
	add.s64 	%rd219, %rd12, %rd218;
	ld.global.f64 	%fd365, [%rd219+8];
	mul.f64 	%fd707, %fd707, %fd365;
	setp.eq.s32 	%p78, %r28, 2;
	@%p78 bra 	$L__BB0_92;
	ld.global.u32 	%r235, [%rd32+8];
	shl.b32 	%r236, %r235, 2;
	mul.wide.s32 	%rd220, %r236, 8;
	add.s64 	%rd221, %rd12, %rd220;
	ld.global.f64 	%fd366, [%rd221+8];
	mul.f64 	%fd707, %fd707, %fd366;
	setp.eq.s32 	%p79, %r28, 3;
	@%p79 bra 	$L__BB0_92;
	ld.global.u32 	%r237, [%rd32+12];
	shl.b32 	%r238, %r237, 2;
	mul.wide.s32 	%rd222, %r238, 8;
	add.s64 	%rd223, %rd12, %rd222;
	ld.global.f64 	%fd367, [%rd223+8];
	mul.f64 	%fd707, %fd707, %fd367;
	setp.eq.s32 	%p80, %r28, 4;
	@%p80 bra 	$L__BB0_92;
	ld.global.u32 	%r239, [%rd32+16];
	shl.b32 	%r240, %r239, 2;
	mul.wide.s32 	%rd224, %r240, 8;
	add.s64 	%rd225, %rd12, %rd224;
	ld.global.f64 	%fd368, [%rd225+8];
	mul.f64 	%fd707, %fd707, %fd368;
	setp.eq.s32 	%p81, %r28, 5;
	@%p81 bra 	$L__BB0_92;
	ld.global.u32 	%r241, [%rd32+20];
	shl.b32 	%r242, %r241, 2;
	mul.wide.s32 	%rd226, %r242, 8;
	add.s64 	%rd227, %rd12, %rd226;
	ld.global.f64 	%fd369, [%rd227+8];
	mul.f64 	%fd707, %fd707, %fd369;
	setp.eq.s32 	%p82, %r28, 6;
	@%p82 bra 	$L__BB0_92;
	ld.global.u32 	%r243, [%rd32+24];
	shl.b32 	%r244, %r243, 2;
	mul.wide.s32 	%rd228, %r244, 8;
	add.s64 	%rd229, %rd12, %rd228;
	ld.global.f64 	%fd370, [%rd229+8];
	mul.f64 	%fd707, %fd707, %fd370;
	setp.eq.s32 	%p83, %r28, 7;
	@%p83 bra 	$L__BB0_92;
	ld.global.u32 	%r245, [%rd32+28];
	shl.b32 	%r246, %r245, 2;
	mul.wide.s32 	%rd230, %r246, 8;
	add.s64 	%rd231, %rd12, %rd230;
	ld.global.f64 	%fd371, [%rd231+8];
	mul.f64 	%fd707, %fd707, %fd371;
$L__BB0_92:
	add.f64 	%fd372, %fd706, 0d0000000000000000;
	add.f64 	%fd64, %fd372, %fd707;
	ld.global.f64 	%fd373, [%rd30+80];
	mul.f64 	%fd708, %fd373, %fd140;
	@%p14 bra 	$L__BB0_100;
	ld.global.u32 	%r247, [%rd32+4];
	shl.b32 	%r248, %r247, 2;
	mul.wide.s32 	%rd232, %r248, 8;
	add.s64 	%rd233, %rd12, %rd232;
	ld.global.f64 	%fd374, [%rd233+16];
	mul.f64 	%fd708, %fd708, %fd374;
	setp.eq.s32 	%p85, %r28, 2;
	@%p85 bra 	$L__BB0_100;
	ld.global.u32 	%r249, [%rd32+8];
	shl.b32 	%r250, %r249, 2;
	mul.wide.s32 	%rd234, %r250, 8;
	add.s64 	%rd235, %rd12, %rd234;
	ld.global.f64 	%fd375, [%rd235+16];
	mul.f64 	%fd708, %fd708, %fd375;
	setp.eq.s32 	%p86, %r28, 3;
	@%p86 bra 	$L__BB0_100;
	ld.global.u32 	%r251, [%rd32+12];
	shl.b32 	%r252, %r251, 2;
	mul.wide.s32 	%rd236, %r252, 8;
	add.s64 	%rd237, %rd12, %rd236;
	ld.global.f64 	%fd376, [%rd237+16];
	mul.f64 	%fd708, %fd708, %fd376;
	setp.eq.s32 	%p87, %r28, 4;
	@%p87 bra 	$L__BB0_100;
	ld.global.u32 	%r253, [%rd32+16];
	shl.b32 	%r254, %r253, 2;
	mul.wide.s32 	%rd238, %r254, 8;
	add.s64 	%rd239, %rd12, %rd238;
	ld.global.f64 	%fd377, [%rd239+16];
	mul.f64 	%fd708, %fd708, %fd377;
	setp.eq.s32 	%p88, %r28, 5;
	@%p88 bra 	$L__BB0_100;
	ld.global.u32 	%r255, [%rd32+20];
	shl.b32 	%r256, %r255, 2;
	mul.wide.s32 	%rd240, %r256, 8;
	add.s64 	%rd241, %rd12, %rd240;
	ld.global.f64 	%fd378, [%rd241+16];
	mul.f64 	%fd708, %fd708, %fd378;
	setp.eq.s32 	%p89, %r28, 6;
	@%p89 bra 	$L__BB0_100;
	ld.global.u32 	%r257, [%rd32+24];
	shl.b32 	%r258, %r257, 2;
	mul.wide.s32 	%rd242, %r258, 8;
	add.s64 	%rd243, %rd12, %rd242;
	ld.global.f64 	%fd379, [%rd243+16];
	mul.f64 	%fd708, %fd708, %fd379;
	setp.eq.s32 	%p90, %r28, 7;
	@%p90 bra 	$L__BB0_100;
	ld.global.u32 	%r259, [%rd32+28];
	shl.b32 	%r260, %r259, 2;
	mul.wide.s32 	%rd244, %r260, 8;
	add.s64 	%rd245, %rd12, %rd244;
	ld.global.f64 	%fd380, [%rd245+16];
	mul.f64 	%fd708, %fd708, %fd380;
$L__BB0_100:
	add.f64 	%fd74, %fd64, %fd708;
	ld.global.f64 	%fd381, [%rd30+88];
	mul.f64 	%fd709, %fd381, %fd151;
	@%p14 bra 	$L__BB0_108;
	ld.global.u32 	%r261, [%rd32+4];
	shl.b32 	%r262, %r261, 2;
	mul.wide.s32 	%rd246, %r262, 8;
	add.s64 	%rd247, %rd12, %rd246;
	ld.global.f64 	%fd382, [%rd247+24];
	mul.f64 	%fd709, %fd709, %fd382;
	setp.eq.s32 	%p92, %r28, 2;
	@%p92 bra 	$L__BB0_108;
	ld.global.u32 	%r263, [%rd32+8];
	shl.b32 	%r264, %r263, 2;
	mul.wide.s32 	%rd248, %r264, 8;
	add.s64 	%rd249, %rd12, %rd248;
	ld.global.f64 	%fd383, [%rd249+24];
	mul.f64 	%fd709, %fd709, %fd383;
	setp.eq.s32 	%p93, %r28, 3;
	@%p93 bra 	$L__BB0_108;
	ld.global.u32 	%r265, [%rd32+12];
	shl.b32 	%r266, %r265, 2;
	mul.wide.s32 	%rd250, %r266, 8;
	add.s64 	%rd251, %rd12, %rd250;
	ld.global.f64 	%fd384, [%rd251+24];
	mul.f64 	%fd709, %fd709, %fd384;
	setp.eq.s32 	%p94, %r28, 4;
	@%p94 bra 	$L__BB0_108;
	ld.global.u32 	%r267, [%rd32+16];
	shl.b32 	%r268, %r267, 2;
	mul.wide.s32 	%rd252, %r268, 8;
	add.s64 	%rd253, %rd12, %rd252;
	ld.global.f64 	%fd385, [%rd253+24];
	mul.f64 	%fd709, %fd709, %fd385;
	setp.eq.s32 	%p95, %r28, 5;
	@%p95 bra 	$L__BB0_108;
	ld.global.u32 	%r269, [%rd32+20];
	shl.b32 	%r270, %r269, 2;
	mul.wide.s32 	%rd254, %r270, 8;
	add.s64 	%rd255, %rd12, %rd254;
	ld.global.f64 	%fd386, [%rd255+24];
	mul.f64 	%fd709, %fd709, %fd386;
	setp.eq.s32 	%p96, %r28, 6;
	@%p96 bra 	$L__BB0_108;
	ld.global.u32 	%r271, [%rd32+24];
	shl.b32 	%r272, %r271, 2;
	mul.wide.s32 	%rd256, %r272, 8;
	add.s64 	%rd257, %rd12, %rd256;
	ld.global.f64 	%fd387, [%rd257+24];
	mul.f64 	%fd709, %fd709, %fd387;
	setp.eq.s32 	%p97, %r28, 7;
	@%p97 bra 	$L__BB0_108;
	ld.global.u32 	%r273, [%rd32+28];
	shl.b32 	%r274, %r273, 2;
	mul.wide.s32 	%rd258, %r274, 8;
	add.s64 	%rd259, %rd12, %rd258;
	ld.global.f64 	%fd388, [%rd259+24];
	mul.f64 	%fd709, %fd709, %fd388;
$L__BB0_108:
	add.f64 	%fd719, %fd74, %fd709;
	ld.global.f64 	%fd389, [%rd30+96];
	mul.f64 	%fd710, %fd389, %fd6;
	@%p14 bra 	$L__BB0_116;
	ld.global.u32 	%r275, [%rd32+4];
	shl.b32 	%r276, %r275, 2;
	mul.wide.s32 	%rd260, %r276, 8;
	add.s64 	%rd261, %rd12, %rd260;
	ld.global.f64 	%fd390, [%rd261];
	mul.f64 	%fd710, %fd710, %fd390;
	setp.eq.s32 	%p99, %r28, 2;
	@%p99 bra 	$L__BB0_116;
	ld.global.u32 	%r277, [%rd32+8];
	shl.b32 	%r278, %r277, 2;
	mul.wide.s32 	%rd262, %r278, 8;
	add.s64 	%rd263, %rd12, %rd262;
	ld.global.f64 	%fd391, [%rd263];
	mul.f64 	%fd710, %fd710, %fd391;
	setp.eq.s32 	%p100, %r28, 3;
	@%p100 bra 	$L__BB0_116;
	ld.global.u32 	%r279, [%rd32+12];
	shl.b32 	%r280, %r279, 2;
	mul.wide.s32 	%rd264, %r280, 8;
	add.s64 	%rd265, %rd12, %rd264;
	ld.global.f64 	%fd392, [%rd265];
	mul.f64 	%fd710, %fd710, %fd392;
	setp.eq.s32 	%p101, %r28, 4;
	@%p101 bra 	$L__BB0_116;
	ld.global.u32 	%r281, [%rd32+16];
	shl.b32 	%r282, %r281, 2;
	mul.wide.s32 	%rd266, %r282, 8;
	add.s64 	%rd267, %rd12, %rd266;
	ld.global.f64 	%fd393, [%rd267];
	mul.f64 	%fd710, %fd710, %fd393;
	setp.eq.s32 	%p102, %r28, 5;
	@%p102 bra 	$L__BB0_116;
	ld.global.u32 	%r283, [%rd32+20];
	shl.b32 	%r284, %r283, 2;
	mul.wide.s32 	%rd268, %r284, 8;
	add.s64 	%rd269, %rd12, %rd268;
	ld.global.f64 	%fd394, [%rd269];
	mul.f64 	%fd710, %fd710, %fd394;
	setp.eq.s32 	%p103, %r28, 6;
	@%p103 bra 	$L__BB0_116;
	ld.global.u32 	%r285, [%rd32+24];
	shl.b32 	%r286, %r285, 2;
	mul.wide.s32 	%rd270, %r286, 8;
	add.s64 	%rd271, %rd12, %rd270;
	ld.global.f64 	%fd395, [%rd271];
	mul.f64 	%fd710, %fd710, %fd395;
	setp.eq.s32 	%p104, %r28, 7;
	@%p104 bra 	$L__BB0_116;
	ld.global.u32 	%r287, [%rd32+28];
	shl.b32 	%r288, %r287, 2;
	mul.wide.s32 	%rd272, %r288, 8;
	add.s64 	%rd273, %rd12, %rd272;
	ld.global.f64 	%fd396, [%rd273];
	mul.f64 	%fd710, %fd710, %fd396;
$L__BB0_116:
	ld.global.f64 	%fd397, [%rd30+104];
	mul.f64 	%fd711, %fd397, %fd164;
	@%p14 bra 	$L__BB0_124;
	ld.global.u32 	%r289, [%rd32+4];
	shl.b32 	%r290, %r289, 2;
	mul.wide.s32 	%rd274, %r290, 8;
	add.s64 	%rd275, %rd12, %rd274;
	ld.global.f64 	%fd398, [%rd275+8];
	mul.f64 	%fd711, %fd711, %fd398;
	setp.eq.s32 	%p106, %r28, 2;
	@%p106 bra 	$L__BB0_124;
	ld.global.u32 	%r291, [%rd32+8];
	shl.b32 	%r292, %r291, 2;
	mul.wide.s32 	%rd276, %r292, 8;
	add.s64 	%rd277, %rd12, %rd276;
	ld.global.f64 	%fd399, [%rd277+8];
	mul.f64 	%fd711, %fd711, %fd399;
	setp.eq.s32 	%p107, %r28, 3;
	@%p107 bra 	$L__BB0_124;
	ld.global.u32 	%r293, [%rd32+12];
	shl.b32 	%r294, %r293, 2;
	mul.wide.s32 	%rd278, %r294, 8;
	add.s64 	%rd279, %rd12, %rd278;
	ld.global.f64 	%fd400, [%rd279+8];
	mul.f64 	%fd711, %fd711, %fd400;
	setp.eq.s32 	%p108, %r28, 4;
	@%p108 bra 	$L__BB0_124;
	ld.global.u32 	%r295, [%rd32+16];
	shl.b32 	%r296, %r295, 2;
	mul.wide.s32 	%rd280, %r296, 8;
	add.s64 	%rd281, %rd12, %rd280;
	ld.global.f64 	%fd401, [%rd281+8];
	mul.f64 	%fd711, %fd711, %fd401;
	setp.eq.s32 	%p109, %r28, 5;
	@%p109 bra 	$L__BB0_124;
	ld.global.u32 	%r297, [%rd32+20];
	shl.b32 	%r298, %r297, 2;
	mul.wide.s32 	%rd282, %r298, 8;
	add.s64 	%rd283, %rd12, %rd282;
	ld.global.f64 	%fd402, [%rd283+8];
	mul.f64 	%fd711, %fd711, %fd402;
	setp.eq.s32 	%p110, %r28, 6;
	@%p110 bra 	$L__BB0_124;
	ld.global.u32 	%r299, [%rd32+24];
	shl.b32 	%r300, %r299, 2;
	mul.wide.s32 	%rd284, %r300, 8;
	add.s64 	%rd285, %rd12, %rd284;
	ld.global.f64 	%fd403, [%rd285+8];
	mul.f64 	%fd711, %fd711, %fd403;
	setp.eq.s32 	%p111, %r28, 7;
	@%p111 bra 	$L__BB0_124;
	ld.global.u32 	%r301, [%rd32+28];
	shl.b32 	%r302, %r301, 2;
	mul.wide.s32 	%rd286, %r302, 8;
	add.s64 	%rd287, %rd12, %rd286;
	ld.global.f64 	%fd404, [%rd287+8];
	mul.f64 	%fd711, %fd711, %fd404;
$L__BB0_124:
	add.f64 	%fd405, %fd710, 0d0000000000000000;
	add.f64 	%fd103, %fd405, %fd711;
	ld.global.f64 	%fd406, [%rd30+112];
	mul.f64 	%fd712, %fd406, %fd140;
	@%p14 bra 	$L__BB0_132;
	ld.global.u32 	%r303, [%rd32+4];
	shl.b32 	%r304, %r303, 2;
	mul.wide.s32 	%rd288, %r304, 8;
	add.s64 	%rd289, %rd12, %rd288;
	ld.global.f64 	%fd407, [%rd289+16];
	mul.f64 	%fd712, %fd712, %fd407;
	setp.eq.s32 	%p113, %r28, 2;
	@%p113 bra 	$L__BB0_132;
	ld.global.u32 	%r305, [%rd32+8];
	shl.b32 	%r306, %r305, 2;
	mul.wide.s32 	%rd290, %r306, 8;
	add.s64 	%rd291, %rd12, %rd290;
	ld.global.f64 	%fd408, [%rd291+16];
	mul.f64 	%fd712, %fd712, %fd408;
	setp.eq.s32 	%p114, %r28, 3;
	@%p114 bra 	$L__BB0_132;
	ld.global.u32 	%r307, [%rd32+12];
	shl.b32 	%r308, %r307, 2;
	mul.wide.s32 	%rd292, %r308, 8;
	add.s64 	%rd293, %rd12, %rd292;
	ld.global.f64 	%fd409, [%rd293+16];
	mul.f64 	%fd712, %fd712, %fd409;
	setp.eq.s32 	%p115, %r28, 4;
	@%p115 bra 	$L__BB0_132;
	ld.global.u32 	%r309, [%rd32+16];
	shl.b32 	%r310, %r309, 2;
	mul.wide.s32 	%rd294, %r310, 8;
	add.s64 	%rd295, %rd12, %rd294;
	ld.global.f64 	%fd410, [%rd295+16];
	mul.f64 	%fd712, %fd712, %fd410;
	setp.eq.s32 	%p116, %r28, 5;
	@%p116 bra 	$L__BB0_132;
	ld.global.u32 	%r311, [%rd32+20];
	shl.b32 	%r312, %r311, 2;
	mul.wide.s32 	%rd296, %r312, 8;
	add.s64 	%rd297, %rd12, %rd296;
	ld.global.f64 	%fd411, [%rd297+16];
	mul.f64 	%fd712, %fd712, %fd411;
	setp.eq.s32 	%p117, %r28, 6;
	@%p117 bra 	$L__BB0_132;
	ld.global.u32 	%r313, [%rd32+24];
	shl.b32 	%r314, %r313, 2;
	mul.wide.s32 	%rd298, %r314, 8;
	add.s64 	%rd299, %rd12, %rd298;
	ld.global.f64 	%fd412, [%rd299+16];
	mul.f64 	%fd712, %fd712, %fd412;
	setp.eq.s32 	%p118, %r28, 7;
	@%p118 bra 	$L__BB0_132;
	ld.global.u32 	%r315, [%rd32+28];
	shl.b32 	%r316, %r315, 2;
	mul.wide.s32 	%rd300, %r316, 8;
	add.s64 	%rd301, %rd12, %rd300;
	ld.global.f64 	%fd413, [%rd301+16];
	mul.f64 	%fd712, %fd712, %fd413;
$L__BB0_132:
	add.f64 	%fd113, %fd103, %fd712;
	ld.global.f64 	%fd414, [%rd30+120];
	mul.f64 	%fd713, %fd414, %fd151;
	@%p14 bra 	$L__BB0_140;
	ld.global.u32 	%r317, [%rd32+4];
	shl.b32 	%r318, %r317, 2;
	mul.wide.s32 	%rd302, %r318, 8;
	add.s64 	%rd303, %rd12, %rd302;
	ld.global.f64 	%fd415, [%rd303+24];
	mul.f64 	%fd713, %fd713, %fd415;
	setp.eq.s32 	%p120, %r28, 2;
	@%p120 bra 	$L__BB0_140;
	ld.global.u32 	%r319, [%rd32+8];
	shl.b32 	%r320, %r319, 2;
	mul.wide.s32 	%rd304, %r320, 8;
	add.s64 	%rd305, %rd12, %rd304;
	ld.global.f64 	%fd416, [%rd305+24];
	mul.f64 	%fd713, %fd713, %fd416;
	setp.eq.s32 	%p121, %r28, 3;
	@%p121 bra 	$L__BB0_140;
	ld.global.u32 	%r321, [%rd32+12];
	shl.b32 	%r322, %r321, 2;
	mul.wide.s32 	%rd306, %r322, 8;
	add.s64 	%rd307, %rd12, %rd306;
	ld.global.f64 	%fd417, [%rd307+24];
	mul.f64 	%fd713, %fd713, %fd417;
	setp.eq.s32 	%p122, %r28, 4;
	@%p122 bra 	$L__BB0_140;
	ld.global.u32 	%r323, [%rd32+16];
	shl.b32 	%r324, %r323, 2;
	mul.wide.s32 	%rd308, %r324, 8;
	add.s64 	%rd309, %rd12, %rd308;
	ld.global.f64 	%fd418, [%rd309+24];
	mul.f64 	%fd713, %fd713, %fd418;
	setp.eq.s32 	%p123, %r28, 5;
	@%p123 bra 	$L__BB0_140;
	ld.global.u32 	%r325, [%rd32+20];
	shl.b32 	%r326, %r325, 2;
	mul.wide.s32 	%rd310, %r326, 8;
	add.s64 	%rd311, %rd12, %rd310;
	ld.global.f64 	%fd419, [%rd311+24];
	mul.f64 	%fd713, %fd713, %fd419;
	setp.eq.s32 	%p124, %r28, 6;
	@%p124 bra 	$L__BB0_140;
	ld.global.u32 	%r327, [%rd32+24];
	shl.b32 	%r328, %r327, 2;
	mul.wide.s32 	%rd312, %r328, 8;
	add.s64 	%rd313, %rd12, %rd312;
	ld.global.f64 	%fd420, [%rd313+24];
	mul.f64 	%fd713, %fd713, %fd420;
	setp.eq.s32 	%p125, %r28, 7;
	@%p125 bra 	$L__BB0_140;
	ld.global.u32 	%r329, [%rd32+28];
	shl.b32 	%r330, %r329, 2;
	mul.wide.s32 	%rd314, %r330, 8;
	add.s64 	%rd315, %rd12, %rd314;
	ld.global.f64 	%fd421, [%rd315+24];
	mul.f64 	%fd713, %fd713, %fd421;
$L__BB0_140:
	add.f64 	%fd718, %fd113, %fd713;
	bra.uni 	$L__BB0_149;
$L__BB0_141:
	ld.global.u32 	%r107, [%rd32+4];
	shl.b32 	%r108, %r107, 2;
	mul.wide.s32 	%rd92, %r108, 8;
	add.s64 	%rd93, %rd12, %rd92;
	ld.global.f64 	%fd291, [%rd93];
	mul.f64 	%fd717, %fd717, %fd291;
	setp.eq.s32 	%p15, %r28, 2;
	@%p15 bra 	$L__BB0_20;
	ld.global.u32 	%r109, [%rd32+8];
	shl.b32 	%r110, %r109, 2;
	mul.wide.s32 	%rd94, %r110, 8;
	add.s64 	%rd95, %rd12, %rd94;
	ld.global.f64 	%fd292, [%rd95];
	mul.f64 	%fd717, %fd717, %fd292;
	setp.eq.s32 	%p16, %r28, 3;
	@%p16 bra 	$L__BB0_20;
	ld.global.u32 	%r111, [%rd32+12];
	shl.b32 	%r112, %r111, 2;
	mul.wide.s32 	%rd96, %r112, 8;
	add.s64 	%rd97, %rd12, %rd96;
	ld.global.f64 	%fd293, [%rd97];
	mul.f64 	%fd717, %fd717, %fd293;
	setp.eq.s32 	%p17, %r28, 4;
	@%p17 bra 	$L__BB0_20;
	ld.global.u32 	%r113, [%rd32+16];
	shl.b32 	%r114, %r113, 2;
	mul.wide.s32 	%rd98, %r114, 8;
	add.s64 	%rd99, %rd12, %rd98;
	ld.global.f64 	%fd294, [%rd99];
	mul.f64 	%fd717, %fd717, %fd294;
	setp.eq.s32 	%p18, %r28, 5;
	@%p18 bra 	$L__BB0_20;
	ld.global.u32 	%r115, [%rd32+20];
	shl.b32 	%r116, %r115, 2;
	mul.wide.s32 	%rd100, %r116, 8;
	add.s64 	%rd101, %rd12, %rd100;
	ld.global.f64 	%fd295, [%rd101];
	mul.f64 	%fd717, %fd717, %fd295;
	setp.eq.s32 	%p19, %r28, 6;
	@%p19 bra 	$L__BB0_20;
	ld.global.u32 	%r117, [%rd32+24];
	shl.b32 	%r118, %r117, 2;
	mul.wide.s32 	%rd102, %r118, 8;
	add.s64 	%rd103, %rd12, %rd102;
	ld.global.f64 	%fd296, [%rd103];
	mul.f64 	%fd717, %fd717, %fd296;
	setp.eq.s32 	%p20, %r28, 7;
	@%p20 bra 	$L__BB0_20;
	ld.global.u32 	%r119, [%rd32+28];
	shl.b32 	%r120, %r119, 2;
	mul.wide.s32 	%rd104, %r120, 8;
	add.s64 	%rd105, %rd12, %rd104;
	ld.global.f64 	%fd297, [%rd105];
	mul.f64 	%fd717, %fd717, %fd297;
	bra.uni 	$L__BB0_20;
$L__BB0_148:
	ld.global.f64 	%fd262, [%rd30];
	add.f64 	%fd263, %fd262, 0d0000000000000000;
	ld.global.f64 	%fd264, [%rd30+8];
	add.f64 	%fd265, %fd263, %fd264;
	ld.global.f64 	%fd266, [%rd30+16];
	add.f64 	%fd267, %fd265, %fd266;
	ld.global.f64 	%fd268, [%rd30+24];
	add.f64 	%fd721, %fd267, %fd268;
	ld.global.f64 	%fd269, [%rd30+32];
	add.f64 	%fd270, %fd269, 0d0000000000000000;
	ld.global.f64 	%fd271, [%rd30+40];
	add.f64 	%fd272, %fd270, %fd271;
	ld.global.f64 	%fd273, [%rd30+48];
	add.f64 	%fd274, %fd272, %fd273;
	ld.global.f64 	%fd275, [%rd30+56];
	add.f64 	%fd720, %fd274, %fd275;
	ld.global.f64 	%fd276, [%rd30+64];
	add.f64 	%fd277, %fd276, 0d0000000000000000;
	ld.global.f64 	%fd278, [%rd30+72];
	add.f64 	%fd279, %fd277, %fd278;
	ld.global.f64 	%fd280, [%rd30+80];
	add.f64 	%fd281, %fd279, %fd280;
	ld.global.f64 	%fd282, [%rd30+88];
	add.f64 	%fd719, %fd281, %fd282;
	ld.global.f64 	%fd283, [%rd30+96];
	add.f64 	%fd284, %fd283, 0d0000000000000000;
	ld.global.f64 	%fd285, [%rd30+104];
	add.f64 	%fd286, %fd284, %fd285;
	ld.global.f64 	%fd287, [%rd30+112];
	add.f64 	%fd288, %fd286, %fd287;
	ld.global.f64 	%fd289, [%rd30+120];
	add.f64 	%fd718, %fd288, %fd289;
$L__BB0_149:
	setp.gt.f64 	%p126, %fd720, %fd721;
	selp.f64 	%fd422, %fd720, %fd721, %p126;
	setp.gt.f64 	%p127, %fd719, %fd422;
	selp.f64 	%fd423, %fd719, %fd422, %p127;
	setp.gt.f64 	%p128, %fd718, %fd423;
	selp.f64 	%fd722, %fd718, %fd423, %p128;
	setp.leu.f64 	%p129, %fd722, 0d0000000000000000;
	@%p129 bra 	$L__BB0_158;
	shl.b32 	%r333, %r24, 2;
	div.rn.f64 	%fd424, %fd721, %fd722;
	mul.wide.s32 	%rd318, %r333, 8;
	add.s64 	%rd319, %rd12, %rd318;
	st.global.f64 	[%rd319], %fd424;
	div.rn.f64 	%fd425, %fd720, %fd722;
	st.global.f64 	[%rd319+8], %fd425;
	div.rn.f64 	%fd426, %fd719, %fd722;
	st.global.f64 	[%rd319+16], %fd426;
	div.rn.f64 	%fd427, %fd718, %fd722;
	st.global.f64 	[%rd319+24], %fd427;
	{
	.reg .b32 %temp; 
	mov.b64 	{%temp, %r413}, %fd722;
	}
	{
	.reg .b32 %temp; 
	mov.b64 	{%r414, %temp}, %fd722;
	}
	setp.gt.s32 	%p130, %r413, 1048575;
	mov.b32 	%r415, -1023;
	@%p130 bra 	$L__BB0_152;
	mul.f64 	%fd722, %fd722, 0d4350000000000000;
	{
	.reg .b32 %temp; 
	mov.b64 	{%temp, %r413}, %fd722;
	}
	{
	.reg .b32 %temp; 
	mov.b64 	{%r414, %temp}, %fd722;
	}
	mov.b32 	%r415, -1077;
$L__BB0_152:
	add.s32 	%r335, %r413, -1;
	setp.gt.u32 	%p131, %r335, 2146435070;
	@%p131 bra 	$L__BB0_156;
	shr.u32 	%r338, %r413, 20;
	add.s32 	%r416, %r415, %r338;
	and.b32  	%r339, %r413, 1048575;
	or.b32  	%r340, %r339, 1072693248;
	mov.b64 	%fd723, {%r414, %r340};
	setp.lt.u32 	%p133, %r340, 1073127583;
	@%p133 bra 	$L__BB0_155;
	{
	.reg .b32 %temp; 
	mov.b64 	{%r341, %temp}, %fd723;
	}
	{
	.reg .b32 %temp; 
	mov.b64 	{%temp, %r342}, %fd723;
	}
	add.s32 	%r343, %r342, -1048576;
	mov.b64 	%fd723, {%r341, %r343};
	add.s32 	%r416, %r416, 1;
$L__BB0_155:
	add.f64 	%fd429, %fd723, 0dBFF0000000000000;
	add.f64 	%fd430, %fd723, 0d3FF0000000000000;
	rcp.approx.ftz.f64 	%fd431, %fd430;
	neg.f64 	%fd432, %fd430;
	fma.rn.f64 	%fd433, %fd432, %fd431, 0d3FF0000000000000;
	fma.rn.f64 	%fd434, %fd433, %fd433, %fd433;
	fma.rn.f64 	%fd435, %fd434, %fd431, %fd431;
	mul.f64 	%fd436, %fd429, %fd435;
	fma.rn.f64 	%fd437, %fd429, %fd435, %fd436;
	mul.f64 	%fd438, %fd437, %fd437;
	fma.rn.f64 	%fd439, %fd438, 0d3EB1380B3AE80F1E, 0d3ED0EE258B7A8B04;
	fma.rn.f64 	%fd440, %fd439, %fd438, 0d3EF3B2669F02676F;
	fma.rn.f64 	%fd441, %fd440, %fd438, 0d3F1745CBA9AB0956;
	fma.rn.f64 	%fd442, %fd441, %fd438, 0d3F3C71C72D1B5154;
	fma.rn.f64 	%fd443, %fd442, %fd438, 0d3F624924923BE72D;
	fma.rn.f64 	%fd444, %fd443, %fd438, 0d3F8999999999A3C4;
	fma.rn.f64 	%fd445, %fd444, %fd438, 0d3FB5555555555554;
	sub.f64 	%fd446, %fd429, %fd437;
	add.f64 	%fd447, %fd446, %fd446;
	neg.f64 	%fd448, %fd437;
	fma.rn.f64 	%fd449, %fd448, %fd429, %fd447;
	mul.f64 	%fd450, %fd435, %fd449;
	mul.f64 	%fd451, %fd438, %fd445;
	fma.rn.f64 	%fd452, %fd451, %fd437, %fd450;
	xor.b32  	%r344, %r416, -2147483648;
	mov.b32 	%r345, 1127219200;
	mov.b64 	%fd453, {%r344, %r345};
	sub.f64 	%fd454, %fd453, %fd1;
	fma.rn.f64 	%fd455, %fd454, 0d3FE62E42FEFA39EF, %fd437;
	fma.rn.f64 	%fd456, %fd454, 0dBFE62E42FEFA39EF, %fd455;
	sub.f64 	%fd457, %fd456, %fd437;
	sub.f64 	%fd458, %fd452, %fd457;
	fma.rn.f64 	%fd459, %fd454, 0d3C7ABC9E3B39803F, %fd458;
	add.f64 	%fd724, %fd455, %fd459;
	bra.uni 	$L__BB0_157;
$L__BB0_156:
	fma.rn.f64 	%fd428, %fd722, 0d7FF0000000000000, 0d7FF0000000000000;
	{
	.reg .b32 %temp; 
	mov.b64 	{%temp, %r336}, %fd722;
	}
	and.b32  	%r337, %r336, 2147483647;
	setp.eq.s32 	%p132, %r337, 0;
	selp.f64 	%fd724, 0dFFF0000000000000, %fd428, %p132;
$L__BB0_157:
	mul.wide.s32 	%rd320, %r24, 8;
	add.s64 	%rd321, %rd14, %rd320;
	st.global.f64 	[%rd321], %fd724;
	bra.uni 	$L__BB0_159;
$L__BB0_158:
	shl.b32 	%r331, %r24, 2;
	mul.wide.s32 	%rd316, %r331, 8;
	add.s64 	%rd317, %rd12, %rd316;
	st.global.f64 	[%rd317], %fd721;
	st.global.f64 	[%rd317+8], %fd720;
	st.global.f64 	[%rd317+16], %fd719;
	st.global.f64 	[%rd317+24], %fd718;
$L__BB0_159:
	add.s32 	%r412, %r412, 1;
	setp.ne.s32 	%p134, %r412, 0;
	add.s64 	%rd373, %rd373, 4;
	@%p134 bra 	$L__BB0_15;
	setp.lt.u32 	%p135, %r85, 16;
	mov.f64 	%fd732, 0d0000000000000000;
	mov.b32 	%r417, 0;
	@%p135 bra 	$L__BB0_163;
	and.b32  	%r417, %r85, 2147483632;
	neg.s32 	%r421, %r417;
	mul.wide.s32 	%rd322, %r5, 8;
	add.s64 	%rd323, %rd322, %rd11;
	add.s64 	%rd375, %rd323, 64;
	mov.f64 	%fd732, 0d0000000000000000;
$L__BB0_162:
	.pragma "nounroll";
	ld.global.f64 	%fd463, [%rd375+-64];
	add.f64 	%fd464, %fd732, %fd463;
	ld.global.f64 	%fd465, [%rd375+-56];
	add.f64 	%fd466, %fd464, %fd465;
	ld.global.f64 	%fd467, [%rd375+-48];
	add.f64 	%fd468, %fd466, %fd467;
	ld.global.f64 	%fd469, [%rd375+-40];
	add.f64 	%fd470, %fd468, %fd469;
	ld.global.f64 	%fd471, [%rd375+-32];
	add.f64 	%fd472, %fd470, %fd471;
	ld.global.f64 	%fd473, [%rd375+-24];
	add.f64 	%fd474, %fd472, %fd473;
	ld.global.f64 	%fd475, [%rd375+-16];
	add.f64 	%fd476, %fd474, %fd475;
	ld.global.f64 	%fd477, [%rd375+-8];
	add.f64 	%fd478, %fd476, %fd477;
	ld.global.f64 	%fd479, [%rd375];
	add.f64 	%fd480, %fd478, %fd479;
	ld.global.f64 	%fd481, [%rd375+8];
	add.f64 	%fd482, %fd480, %fd481;
	ld.global.f64 	%fd483, [%rd375+16];
	add.f64 	%fd484, %fd482, %fd483;
	ld.global.f64 	%fd485, [%rd375+24];
	add.f64 	%fd486, %fd484, %fd485;
	ld.global.f64 	%fd487, [%rd375+32];
	add.f64 	%fd488, %fd486, %fd487;
	ld.global.f64 	%fd489, [%rd375+40];
	add.f64 	%fd490, %fd488, %fd489;
	ld.global.f64 	%fd491, [%rd375+48];
	add.f64 	%fd492, %fd490, %fd491;
	ld.global.f64 	%fd493, [%rd375+56];
	add.f64 	%fd732, %fd492, %fd493;
	add.s32 	%r421, %r421, 16;
	add.s64 	%rd375, %rd375, 128;
	setp.eq.s32 	%p136, %r421, 0;
	@%p136 bra 	$L__BB0_163;
	bra.uni 	$L__BB0_162;
$L__BB0_163:
	setp.eq.s32 	%p137, %r6, 0;
	@%p137 bra 	$L__BB0_172;
	and.b32  	%r43, %r85, 7;
	setp.lt.u32 	%p138, %r6, 8;
	@%p138 bra 	$L__BB0_166;
	mul.wide.u32 	%rd324, %r417, 8;
	add.s64 	%rd325, %rd14, %rd324;
	ld.global.f64 	%fd495, [%rd325];
	add.f64 	%fd496, %fd732, %fd495;
	ld.global.f64 	%fd497, [%rd325+8];
	add.f64 	%fd498, %fd496, %fd497;
	ld.global.f64 	%fd499, [%rd325+16];
	add.f64 	%fd500, %fd498, %fd499;
	ld.global.f64 	%fd501, [%rd325+24];
	add.f64 	%fd502, %fd500, %fd501;
	ld.global.f64 	%fd503, [%rd325+32];
	add.f64 	%fd504, %fd502, %fd503;
	ld.global.f64 	%fd505, [%rd325+40];
	add.f64 	%fd506, %fd504, %fd505;
	ld.global.f64 	%fd507, [%rd325+48];
	add.f64 	%fd508, %fd506, %fd507;
	ld.global.f64 	%fd509, [%rd325+56];
	add.f64 	%fd732, %fd508, %fd509;
	add.s32 	%r417, %r417, 8;
$L__BB0_166:
	setp.eq.s32 	%p139, %r43, 0;
	@%p139 bra 	$L__BB0_172;
	and.b32  	%r46, %r85, 3;
	setp.lt.u32 	%p140, %r43, 4;
	@%p140 bra 	$L__BB0_169;
	mul.wide.u32 	%rd326, %r417, 8;
	add.s64 	%rd327, %rd14, %rd326;
	ld.global.f64 	%fd511, [%rd327];
	add.f64 	%fd512, %fd732, %fd511;
	ld.global.f64 	%fd513, [%rd327+8];
	add.f64 	%fd514, %fd512, %fd513;
	ld.global.f64 	%fd515, [%rd327+16];
	add.f64 	%fd516, %fd514, %fd515;
	ld.global.f64 	%fd517, [%rd327+24];
	add.f64 	%fd732, %fd516, %fd517;
	add.s32 	%r417, %r417, 4;
$L__BB0_169:
	setp.eq.s32 	%p141, %r46, 0;
	@%p141 bra 	$L__BB0_172;
	mul.wide.s32 	%rd328, %r5, 8;
	mul.wide.u32 	%rd329, %r417, 8;
	add.s64 	%rd330, %rd328, %rd329;
	add.s64 	%rd374, %rd11, %rd330;
	neg.s32 	%r420, %r46;
$L__BB0_171:
	.pragma "nounroll";
	ld.global.f64 	%fd518, [%rd374];
	add.f64 	%fd732, %fd732, %fd518;
	add.s64 	%rd374, %rd374, 8;
	add.s32 	%r420, %r420, 1;
	setp.ne.s32 	%p142, %r420, 0;
	@%p142 bra 	$L__BB0_171;
$L__BB0_172:
	setp.lt.s32 	%p143, %r90, 1;
	mov.f64 	%fd750, 0d3FF0000000000000;
	mov.f64 	%fd751, %fd750;
	mov.f64 	%fd752, %fd750;
	mov.f64 	%fd753, %fd750;
	@%p143 bra 	$L__BB0_184;
	and.b32  	%r52, %r90, 7;
	setp.lt.u32 	%p144, %r90, 8;
	mov.b32 	%r423, 0;
	mov.f64 	%fd750, 0d3FF0000000000000;
	@%p144 bra 	$L__BB0_176;
	and.b32  	%r423, %r90, 2147483640;
	neg.s32 	%r422, %r423;
	add.s64 	%rd376, %rd10, 16;
	mov.f64 	%fd750, 0d3FF0000000000000;
	mov.f64 	%fd751, %fd750;
	mov.f64 	%fd752, %fd750;
	mov.f64 	%fd753, %fd750;
$L__BB0_175:
	.pragma "nounroll";
	ld.global.u32 	%r348, [%rd376+-16];
	shl.b32 	%r349, %r348, 2;
	mul.wide.s32 	%rd331, %r349, 8;
	add.s64 	%rd332, %rd12, %rd331;
	ld.global.f64 	%fd522, [%rd332];
	mul.f64 	%fd523, %fd522, %fd753;
	ld.global.f64 	%fd524, [%rd332+8];
	mul.f64 	%fd525, %fd524, %fd752;
	ld.global.f64 	%fd526, [%rd332+16];
	mul.f64 	%fd527, %fd526, %fd751;
	ld.global.f64 	%fd528, [%rd332+24];
	mul.f64 	%fd529, %fd528, %fd750;
	ld.global.u32 	%r350, [%rd376+-12];
	shl.b32 	%r351, %r350, 2;
	mul.wide.s32 	%rd333, %r351, 8;
	add.s64 	%rd334, %rd12, %rd333;
	ld.global.f64 	%fd530, [%rd334];
	mul.f64 	%fd531, %fd530, %fd523;
	ld.global.f64 	%fd532, [%rd334+8];
	mul.f64 	%fd533, %fd532, %fd525;
	ld.global.f64 	%fd534, [%rd334+16];
	mul.f64 	%fd535, %fd534, %fd527;
	ld.global.f64 	%fd536, [%rd334+24];
	mul.f64 	%fd537, %fd536, %fd529;
	ld.global.u32 	%r352, [%rd376+-8];
	shl.b32 	%r353, %r352, 2;
	mul.wide.s32 	%rd335, %r353, 8;
	add.s64 	%rd336, %rd12, %rd335;
	ld.global.f64 	%fd538, [%rd336];
	mul.f64 	%fd539, %fd538, %fd531;
	ld.global.f64 	%fd540, [%rd336+8];
	mul.f64 	%fd541, %fd540, %fd533;
	ld.global.f64 	%fd542, [%rd336+16];
	mul.f64 	%fd543, %fd542, %fd535;
	ld.global.f64 	%fd544, [%rd336+24];
	mul.f64 	%fd545, %fd544, %fd537;
	ld.global.u32 	%r354, [%rd376+-4];
	shl.b32 	%r355, %r354, 2;
	mul.wide.s32 	%rd337, %r355, 8;
	add.s64 	%rd338, %rd12, %rd337;
	ld.global.f64 	%fd546, [%rd338];
	mul.f64 	%fd547, %fd546, %fd539;
	ld.global.f64 	%fd548, [%rd338+8];
	mul.f64 	%fd549, %fd548, %fd541;
	ld.global.f64 	%fd550, [%rd338+16];
	mul.f64 	%fd551, %fd550, %fd543;
	ld.global.f64 	%fd552, [%rd338+24];
	mul.f64 	%fd553, %fd552, %fd545;
	ld.global.u32 	%r356, [%rd376];
	shl.b32 	%r357, %r356, 2;
	mul.wide.s32 	%rd339, %r357, 8;
	add.s64 	%rd340, %rd12, %rd339;
	ld.global.f64 	%fd554, [%rd340];
	mul.f64 	%fd555, %fd554, %fd547;
	ld.global.f64 	%fd556, [%rd340+8];
	mul.f64 	%fd557, %fd556, %fd549;
	ld.global.f64 	%fd558, [%rd340+16];
	mul.f64 	%fd559, %fd558, %fd551;
	ld.global.f64 	%fd560, [%rd340+24];
	mul.f64 	%fd561, %fd560, %fd553;
	ld.global.u32 	%r358, [%rd376+4];
	shl.b32 	%r359, %r358, 2;
	mul.wide.s32 	%rd341, %r359, 8;
	add.s64 	%rd342, %rd12, %rd341;
	ld.global.f64 	%fd562, [%rd342];
	mul.f64 	%fd563, %fd562, %fd555;
	ld.global.f64 	%fd564, [%rd342+8];
	mul.f64 	%fd565, %fd564, %fd557;
	ld.global.f64 	%fd566, [%rd342+16];
	mul.f64 	%fd567, %fd566, %fd559;
	ld.global.f64 	%fd568, [%rd342+24];
	mul.f64 	%fd569, %fd568, %fd561;
	ld.global.u32 	%r360, [%rd376+8];
	shl.b32 	%r361, %r360, 2;
	mul.wide.s32 	%rd343, %r361, 8;
	add.s64 	%rd344, %rd12, %rd343;
	ld.global.f64 	%fd570, [%rd344];
	mul.f64 	%fd571, %fd570, %fd563;
	ld.global.f64 	%fd572, [%rd344+8];
	mul.f64 	%fd573, %fd572, %fd565;
	ld.global.f64 	%fd574, [%rd344+16];
	mul.f64 	%fd575, %fd574, %fd567;
	ld.global.f64 	%fd576, [%rd344+24];
	mul.f64 	%fd577, %fd576, %fd569;
	ld.global.u32 	%r362, [%rd376+12];
	shl.b32 	%r363, %r362, 2;
	mul.wide.s32 	%rd345, %r363, 8;
	add.s64 	%rd346, %rd12, %rd345;
	ld.global.f64 	%fd578, [%rd346];
	mul.f64 	%fd753, %fd578, %fd571;
	ld.global.f64 	%fd579, [%rd346+8];
	mul.f64 	%fd752, %fd579, %fd573;
	ld.global.f64 	%fd580, [%rd346+16];
	mul.f64 	%fd751, %fd580, %fd575;
	ld.global.f64 	%fd581, [%rd346+24];
	mul.f64 	%fd750, %fd581, %fd577;
	add.s32 	%r422, %r422, 8;
	add.s64 	%rd376, %rd376, 32;
	setp.ne.s32 	%p145, %r422, 0;
	@%p145 bra 	$L__BB0_175;
$L__BB0_176:
	setp.eq.s32 	%p146, %r52, 0;
	@%p146 bra 	$L__BB0_184;
	and.b32  	%r60, %r90, 3;
	setp.lt.u32 	%p147, %r52, 4;
	@%p147 bra 	$L__BB0_179;
	mul.wide.u32 	%rd347, %r423, 4;
	add.s64 	%rd348, %rd10, %rd347;
	ld.global.u32 	%r364, [%rd348];
	shl.b32 	%r365, %r364, 2;
	mul.wide.s32 	%rd349, %r365, 8;
	add.s64 	%rd350, %rd12, %rd349;
	ld.global.f64 	%fd582, [%rd350];
	mul.f64 	%fd583, %fd582, %fd753;
	ld.global.f64 	%fd584, [%rd350+8];
	mul.f64 	%fd585, %fd584, %fd752;
	ld.global.f64 	%fd586, [%rd350+16];
	mul.f64 	%fd587, %fd586, %fd751;
	ld.global.f64 	%fd588, [%rd350+24];
	mul.f64 	%fd589, %fd588, %fd750;
	ld.global.u32 	%r366, [%rd348+4];
	shl.b32 	%r367, %r366, 2;
	mul.wide.s32 	%rd351, %r367, 8;
	add.s64 	%rd352, %rd12, %rd351;
	ld.global.f64 	%fd590, [%rd352];
	mul.f64 	%fd591, %fd590, %fd583;
	ld.global.f64 	%fd592, [%rd352+8];
	mul.f64 	%fd593, %fd592, %fd585;
	ld.global.f64 	%fd594, [%rd352+16];
	mul.f64 	%fd595, %fd594, %fd587;
	ld.global.f64 	%fd596, [%rd352+24];
	mul.f64 	%fd597, %fd596, %fd589;
	ld.global.u32 	%r368, [%rd348+8];
	shl.b32 	%r369, %r368, 2;
	mul.wide.s32 	%rd353, %r369, 8;
	add.s64 	%rd354, %rd12, %rd353;
	ld.global.f64 	%fd598, [%rd354];
	mul.f64 	%fd599, %fd598, %fd591;
	ld.global.f64 	%fd600, [%rd354+8];
	mul.f64 	%fd601, %fd600, %fd593;
	ld.global.f64 	%fd602, [%rd354+16];
	mul.f64 	%fd603, %fd602, %fd595;
	ld.global.f64 	%fd604, [%rd354+24];
	mul.f64 	%fd605, %fd604, %fd597;
	ld.global.u32 	%r370, [%rd348+12];
	shl.b32 	%r371, %r370, 2;
	mul.wide.s32 	%rd355, %r371, 8;
	add.s64 	%rd356, %rd12, %rd355;
	ld.global.f64 	%fd606, [%rd356];
	mul.f64 	%fd753, %fd606, %fd599;
	ld.global.f64 	%fd607, [%rd356+8];
	mul.f64 	%fd752, %fd607, %fd601;
	ld.global.f64 	%fd608, [%rd356+16];
	mul.f64 	%fd751, %fd608, %fd603;
	ld.global.f64 	%fd609, [%rd356+24];
	mul.f64 	%fd750, %fd609, %fd605;
	add.s32 	%r423, %r423, 4;
$L__BB0_179:
	setp.eq.s32 	%p148, %r60, 0;
	@%p148 bra 	$L__BB0_184;
	setp.eq.s32 	%p149, %r60, 1;
	@%p149 bra 	$L__BB0_182;
	mul.wide.u32 	%rd357, %r423, 4;
	add.s64 	%rd358, %rd10, %rd357;
	ld.global.u32 	%r372, [%rd358];
	shl.b32 	%r373, %r372, 2;
	mul.wide.s32 	%rd359, %r373, 8;
	add.s64 	%rd360, %rd12, %rd359;
	ld.global.f64 	%fd610, [%rd360];
	mul.f64 	%fd611, %fd610, %fd753;
	ld.global.f64 	%fd612, [%rd360+8];
	mul.f64 	%fd613, %fd612, %fd752;
	ld.global.f64 	%fd614, [%rd360+16];
	mul.f64 	%fd615, %fd614, %fd751;
	ld.global.f64 	%fd616, [%rd360+24];
	mul.f64 	%fd617, %fd616, %fd750;
	ld.global.u32 	%r374, [%rd358+4];
	shl.b32 	%r375, %r374, 2;
	mul.wide.s32 	%rd361, %r375, 8;
	add.s64 	%rd362, %rd12, %rd361;
	ld.global.f64 	%fd618, [%rd362];
	mul.f64 	%fd753, %fd618, %fd611;
	ld.global.f64 	%fd619, [%rd362+8];
	mul.f64 	%fd752, %fd619, %fd613;
	ld.global.f64 	%fd620, [%rd362+16];
	mul.f64 	%fd751, %fd620, %fd615;
	ld.global.f64 	%fd621, [%rd362+24];
	mul.f64 	%fd750, %fd621, %fd617;
	add.s32 	%r423, %r423, 2;
$L__BB0_182:
	and.b32  	%r376, %r90, 1;
	setp.eq.b32 	%p150, %r376, 1;
	not.pred 	%p151, %p150;
	@%p151 bra 	$L__BB0_184;
	mul.wide.u32 	%rd363, %r423, 4;
	add.s64 	%rd364, %rd10, %rd363;
	ld.global.u32 	%r377, [%rd364];
	shl.b32 	%r378, %r377, 2;
	mul.wide.s32 	%rd365, %r378, 8;
	add.s64 	%rd366, %rd12, %rd365;
	ld.global.f64 	%fd622, [%rd366];
	mul.f64 	%fd753, %fd622, %fd753;
	ld.global.f64 	%fd623, [%rd366+8];
	mul.f64 	%fd752, %fd623, %fd752;
	ld.global.f64 	%fd624, [%rd366+16];
	mul.f64 	%fd751, %fd624, %fd751;
	ld.global.f64 	%fd625, [%rd366+24];
	mul.f64 	%fd750, %fd625, %fd750;
$L__BB0_184:
	setp.gt.f64 	%p152, %fd752, %fd753;
	selp.f64 	%fd626, %fd752, %fd753, %p152;
	setp.gt.f64 	%p153, %fd751, %fd626;
	selp.f64 	%fd627, %fd751, %fd626, %p153;
	setp.gt.f64 	%p154, %fd750, %fd627;
	selp.f64 	%fd232, %fd750, %fd627, %p154;
	setp.leu.f64 	%p155, %fd232, 0d0000000000000000;
	@%p155 bra 	$L__BB0_193;
	{
	.reg .b32 %temp; 
	mov.b64 	{%temp, %r426}, %fd232;
	}
	{
	.reg .b32 %temp; 
	mov.b64 	{%r427, %temp}, %fd232;
	}
	setp.gt.s32 	%p156, %r426, 1048575;
	mov.b32 	%r428, -1023;
	mov.f64 	%fd754, %fd232;
	@%p156 bra 	$L__BB0_187;
	mul.f64 	%fd754, %fd232, 0d4350000000000000;
	{
	.reg .b32 %temp; 
	mov.b64 	{%temp, %r426}, %fd754;
	}
	{
	.reg .b32 %temp; 
	mov.b64 	{%r427, %temp}, %fd754;
	}
	mov.b32 	%r428, -1077;
$L__BB0_187:
	add.s32 	%r381, %r426, -1;
	setp.gt.u32 	%p157, %r381, 2146435070;
	@%p157 bra 	$L__BB0_191;
	shr.u32 	%r384, %r426, 20;
	add.s32 	%r429, %r428, %r384;
	and.b32  	%r385, %r426, 1048575;
	or.b32  	%r386, %r385, 1072693248;
	mov.b64 	%fd755, {%r427, %r386};
	setp.lt.u32 	%p159, %r386, 1073127583;
	@%p159 bra 	$L__BB0_190;
	{
	.reg .b32 %temp; 
	mov.b64 	{%r387, %temp}, %fd755;
	}
	{
	.reg .b32 %temp; 
	mov.b64 	{%temp, %r388}, %fd755;
	}
	add.s32 	%r389, %r388, -1048576;
	mov.b64 	%fd755, {%r387, %r389};
	add.s32 	%r429, %r429, 1;
$L__BB0_190:
	add.f64 	%fd629, %fd755, 0dBFF0000000000000;
	add.f64 	%fd630, %fd755, 0d3FF0000000000000;
	rcp.approx.ftz.f64 	%fd631, %fd630;
	neg.f64 	%fd632, %fd630;
	fma.rn.f64 	%fd633, %fd632, %fd631, 0d3FF0000000000000;
	fma.rn.f64 	%fd634, %fd633, %fd633, %fd633;
	fma.rn.f64 	%fd635, %fd634, %fd631, %fd631;
	mul.f64 	%fd636, %fd629, %fd635;
	fma.rn.f64 	%fd637, %fd629, %fd635, %fd636;
	mul.f64 	%fd638, %fd637, %fd637;
	fma.rn.f64 	%fd639, %fd638, 0d3EB1380B3AE80F1E, 0d3ED0EE258B7A8B04;
	fma.rn.f64 	%fd640, %fd639, %fd638, 0d3EF3B2669F02676F;
	fma.rn.f64 	%fd641, %fd640, %fd638, 0d3F1745CBA9AB0956;
	fma.rn.f64 	%fd642, %fd641, %fd638, 0d3F3C71C72D1B5154;
	fma.rn.f64 	%fd643, %fd642, %fd638, 0d3F624924923BE72D;
	fma.rn.f64 	%fd644, %fd643, %fd638, 0d3F8999999999A3C4;
	fma.rn.f64 	%fd645, %fd644, %fd638, 0d3FB5555555555554;
	sub.f64 	%fd646, %fd629, %fd637;
	add.f64 	%fd647, %fd646, %fd646;
	neg.f64 	%fd648, %fd637;
	fma.rn.f64 	%fd649, %fd648, %fd629, %fd647;
	mul.f64 	%fd650, %fd635, %fd649;
	mul.f64 	%fd651, %fd638, %fd645;
	fma.rn.f64 	%fd652, %fd651, %fd637, %fd650;
	xor.b32  	%r390, %r429, -2147483648;
	mov.b32 	%r391, 1127219200;
	mov.b64 	%fd653, {%r390, %r391};
	mov.b32 	%r392, -2147483648;
	mov.b64 	%fd654, {%r392, %r391};
	sub.f64 	%fd655, %fd653, %fd654;
	fma.rn.f64 	%fd656, %fd655, 0d3FE62E42FEFA39EF, %fd637;
	fma.rn.f64 	%fd657, %fd655, 0dBFE62E42FEFA39EF, %fd656;
	sub.f64 	%fd658, %fd657, %fd637;
	sub.f64 	%fd659, %fd652, %fd658;
	fma.rn.f64 	%fd660, %fd655, 0d3C7ABC9E3B39803F, %fd659;
	add.f64 	%fd756, %fd656, %fd660;
	bra.uni 	$L__BB0_192;
$L__BB0_191:
	fma.rn.f64 	%fd628, %fd754, 0d7FF0000000000000, 0d7FF0000000000000;
	{
	.reg .b32 %temp; 
	mov.b64 	{%temp, %r382}, %fd754;
	}
	and.b32  	%r383, %r382, 2147483647;
	setp.eq.s32 	%p158, %r383, 0;
	selp.f64 	%fd756, 0dFFF0000000000000, %fd628, %p158;
$L__BB0_192:
	add.f64 	%fd732, %fd732, %fd756;
	div.rn.f64 	%fd750, %fd750, %fd232;
	div.rn.f64 	%fd751, %fd751, %fd232;
	div.rn.f64 	%fd752, %fd752, %fd232;
	div.rn.f64 	%fd753, %fd753, %fd232;
$L__BB0_193:
	cvta.to.global.u64 	%rd367, %rd55;
	ld.global.f64 	%fd661, [%rd367];
	fma.rn.f64 	%fd662, %fd661, %fd753, 0d0000000000000000;
	ld.global.f64 	%fd663, [%rd367+8];
	fma.rn.f64 	%fd664, %fd663, %fd752, %fd662;
	ld.global.f64 	%fd665, [%rd367+16];
	fma.rn.f64 	%fd666, %fd665, %fd751, %fd664;
	ld.global.f64 	%fd667, [%rd367+24];
	fma.rn.f64 	%fd762, %fd667, %fd750, %fd666;
	{
	.reg .b32 %temp; 
	mov.b64 	{%temp, %r430}, %fd762;
	}
	{
	.reg .b32 %temp; 
	mov.b64 	{%r431, %temp}, %fd762;
	}
	setp.gt.s32 	%p160, %r430, 1048575;
	mov.b32 	%r432, -1023;
	@%p160 bra 	$L__BB0_195;
	mul.f64 	%fd762, %fd762, 0d4350000000000000;
	{
	.reg .b32 %temp; 
	mov.b64 	{%temp, %r430}, %fd762;
	}
	{
	.reg .b32 %temp; 
	mov.b64 	{%r431, %temp}, %fd762;
	}
	mov.b32 	%r432, -1077;
$L__BB0_195:
	add.s32 	%r395, %r430, -1;
	setp.gt.u32 	%p161, %r395, 2146435070;
	@%p161 bra 	$L__BB0_199;
	shr.u32 	%r398, %r430, 20;
	add.s32 	%r433, %r432, %r398;
	and.b32  	%r399, %r430, 1048575;
	or.b32  	%r400, %r399, 1072693248;
	mov.b64 	%fd763, {%r431, %r400};
	setp.lt.u32 	%p163, %r400, 1073127583;
	@%p163 bra 	$L__BB0_198;
	{
	.reg .b32 %temp; 
	mov.b64 	{%r401, %temp}, %fd763;
	}
	{
	.reg .b32 %temp; 
	mov.b64 	{%temp, %r402}, %fd763;
	}
	add.s32 	%r403, %r402, -1048576;
	mov.b64 	%fd763, {%r401, %r403};
	add.s32 	%r433, %r433, 1;
$L__BB0_198:
	add.f64 	%fd669, %fd763, 0dBFF0000000000000;
	add.f64 	%fd670, %fd763, 0d3FF0000000000000;
	rcp.approx.ftz.f64 	%fd671, %fd670;
	neg.f64 	%fd672, %fd670;
	fma.rn.f64 	%fd673, %fd672, %fd671, 0d3FF0000000000000;
	fma.rn.f64 	%fd674, %fd673, %fd673, %fd673;
	fma.rn.f64 	%fd675, %fd674, %fd671, %fd671;
	mul.f64 	%fd676, %fd669, %fd675;
	fma.rn.f64 	%fd677, %fd669, %fd675, %fd676;
	mul.f64 	%fd678, %fd677, %fd677;
	fma.rn.f64 	%fd679, %fd678, 0d3EB1380B3AE80F1E, 0d3ED0EE258B7A8B04;
	fma.rn.f64 	%fd680, %fd679, %fd678, 0d3EF3B2669F02676F;
	fma.rn.f64 	%fd681, %fd680, %fd678, 0d3F1745CBA9AB0956;
	fma.rn.f64 	%fd682, %fd681, %fd678, 0d3F3C71C72D1B5154;
	fma.rn.f64 	%fd683, %fd682, %fd678, 0d3F624924923BE72D;
	fma.rn.f64 	%fd684, %fd683, %fd678, 0d3F8999999999A3C4;
	fma.rn.f64 	%fd685, %fd684, %fd678, 0d3FB5555555555554;
	sub.f64 	%fd686, %fd669, %fd677;
	add.f64 	%fd687, %fd686, %fd686;
	neg.f64 	%fd688, %fd677;
	fma.rn.f64 	%fd689, %fd688, %fd669, %fd687;
	mul.f64 	%fd690, %fd675, %fd689;
	mul.f64 	%fd691, %fd678, %fd685;
	fma.rn.f64 	%fd692, %fd691, %fd677, %fd690;
	xor.b32  	%r404, %r433, -2147483648;
	mov.b32 	%r405, 1127219200;
	mov.b64 	%fd693, {%r404, %r405};
	mov.b32 	%r406, -2147483648;
	mov.b64 	%fd694, {%r406, %r405};
	sub.f64 	%fd695, %fd693, %fd694;
	fma.rn.f64 	%fd696, %fd695, 0d3FE62E42FEFA39EF, %fd677;
	fma.rn.f64 	%fd697, %fd695, 0dBFE62E42FEFA39EF, %fd696;
	sub.f64 	%fd698, %fd697, %fd677;
	sub.f64 	%fd699, %fd692, %fd698;
	fma.rn.f64 	%fd700, %fd695, 0d3C7ABC9E3B39803F, %fd699;
	add.f64 	%fd764, %fd696, %fd700;
	bra.uni 	$L__BB0_200;
$L__BB0_199:
	fma.rn.f64 	%fd668, %fd762, 0d7FF0000000000000, 0d7FF0000000000000;
	{
	.reg .b32 %temp; 
	mov.b64 	{%temp, %r396}, %fd762;
	}
	and.b32  	%r397, %r396, 2147483647;
	setp.eq.s32 	%p162, %r397, 0;
	selp.f64 	%fd764, 0dFFF0000000000000, %fd668, %p162;
$L__BB0_200:
	add.f64 	%fd701, %fd732, %fd764;
	cvta.to.global.u64 	%rd368, %rd56;
	mul.wide.s32 	%rd369, %r4, 8;
	add.s64 	%rd370, %rd368, %rd369;
	st.global.f64 	[%rd370], %fd701;
$L__BB0_201:
	ret;

}
	// .globl	_Z22reduce_log_likelihoodsPKdPKiiPdi
.visible .entry _Z22reduce_log_likelihoodsPKdPKiiPdi(
	.param .u64 .ptr .align 1 _Z22reduce_log_likelihoodsPKdPKiiPdi_param_0,
	.param .u64 .ptr .align 1 _Z22reduce_log_likelihoodsPKdPKiiPdi_param_1,
	.param .u32 _Z22reduce_log_likelihoodsPKdPKiiPdi_param_2,
	.param .u64 .ptr .align 1 _Z22reduce_log_likelihoodsPKdPKiiPdi_param_3,
	.param .u32 _Z22reduce_log_likelihoodsPKdPKiiPdi_param_4
)
{
	.reg .pred 	%p<7>;
	.reg .b32 	%r<20>;
	.reg .b64 	%rd<13>;
	.reg .b64 	%fd<14>;

	ld.param.u64 	%rd3, [_Z22reduce_log_likelihoodsPKdPKiiPdi_param_0];
	ld.param.u64 	%rd4, [_Z22reduce_log_likelihoodsPKdPKiiPdi_param_1];
	ld.param.u32 	%r11, [_Z22reduce_log_likelihoodsPKdPKiiPdi_param_2];
	ld.param.u64 	%rd5, [_Z22reduce_log_likelihoodsPKdPKiiPdi_param_3];
	ld.param.u32 	%r12, [_Z22reduce_log_likelihoodsPKdPKiiPdi_param_4];
	mov.u32 	%r1, %tid.x;
	mov.u32 	%r2, %ctaid.x;
	mov.u32 	%r19, %ntid.x;
	mad.lo.s32 	%r18, %r2, %r19, %r1;
	setp.ge.s32 	%p1, %r18, %r11;
	mov.f64 	%fd13, 0d0000000000000000;
	@%p1 bra 	$L__BB1_3;
	mul.lo.s32 	%r5, %r12, %r19;
	cvta.to.global.u64 	%rd1, %rd3;
	cvta.to.global.u64 	%rd2, %rd4;
	mov.f64 	%fd13, 0d0000000000000000;
$L__BB1_2:
	mul.wide.s32 	%rd6, %r18, 8;
	add.s64 	%rd7, %rd1, %rd6;
	ld.global.f64 	%fd6, [%rd7];
	mul.wide.s32 	%rd8, %r18, 4;
	add.s64 	%rd9, %rd2, %rd8;
	ld.global.u32 	%r13, [%rd9];
	cvt.rn.f64.s32 	%fd7, %r13;
	fma.rn.f64 	%fd13, %fd6, %fd7, %fd13;
	add.s32 	%r18, %r18, %r5;
	setp.lt.s32 	%p2, %r18, %r11;
	@%p2 bra 	$L__BB1_2;
$L__BB1_3:
	shl.b32 	%r14, %r1, 3;
	mov.u32 	%r15, shared_sum;
	add.s32 	%r8, %r15, %r14;
	st.shared.f64 	[%r8], %fd13;
	bar.sync 	0;
	setp.lt.u32 	%p3, %r19, 2;
	@%p3 bra 	$L__BB1_7;
$L__BB1_4:
	shr.u32 	%r10, %r19, 1;
	setp.ge.u32 	%p4, %r1, %r10;
	@%p4 bra 	$L__BB1_6;
	shl.b32 	%r16, %r10, 3;
	add.s32 	%r17, %r8, %r16;
	ld.shared.f64 	%fd8, [%r17];
	ld.shared.f64 	%fd9, [%r8];
	add.f64 	%fd10, %fd8, %fd9;
	st.shared.f64 	[%r8], %fd10;
$L__BB1_6:
	bar.sync 	0;
	setp.gt.u32 	%p5, %r19, 3;
	mov.u32 	%r19, %r10;
	@%p5 bra 	$L__BB1_4;
$L__BB1_7:
	setp.ne.s32 	%p6, %r1, 0;
	@%p6 bra 	$L__BB1_9;
	ld.shared.f64 	%fd11, [shared_sum];
	cvta.to.global.u64 	%rd10, %rd5;
	mul.wide.u32 	%rd11, %r2, 8;
	add.s64 	%rd12, %rd10, %rd11;
	st.global.f64 	[%rd12], %fd11;
$L__BB1_9:
	ret;

}


// ===== COMPILED SASS (sm_100) =====

	.target	sm_100

	.elftype	@"ET_EXEC"


//--------------------- .note.nv.tkinfo           --------------------------
	.section	.note.nv.tkinfo,"",@"SHT_NOTE"
	.sectionflags	@"SHF_NOTE_NV_TKINFO"
	.tkinfo
        /*0018*/ 	.word	0x00000002
        /*0030*/ 	.string	""
        /*0030*/ 	.string	"ptxas"
        /*0030*/ 	.string	"Cuda compilation tools, release 13.0, V13.0.88"
        /*0030*/ 	.string	"Build cuda_13.0.r13.0/compiler.36424714_0"
        /*0030*/ 	.string	"-arch sm_100 -m 64 "



//--------------------- .note.nv.cuinfo           --------------------------
	.section	.note.nv.cuinfo,"",@"SHT_NOTE"
	.sectionflags	@"SHF_NOTE_NV_CUINFO"
        /*0018*/ 	.short	0x0002
        /*001a*/ 	.short	0x0064
        /*001c*/ 	.short	0x0082
	.zero		2


//--------------------- .nv.info                  --------------------------
	.section	.nv.info,"",@"SHT_CUDA_INFO"
	.align	4


	//----- nvinfo : EIATTR_REGCOUNT
	.align		4
        /*0000*/ 	.byte	0x04, 0x2f
        /*0002*/ 	.short	(.L_1 - .L_0)
	.align		4
.L_0:
        /*0004*/ 	.word	index@(_Z31compute_pattern_log_likelihoods7GPUTreePdS0_S0_)
        /*0008*/ 	.word	0x00000028


	//----- nvinfo : EIATTR_FRAME_SIZE
	.align		4
.L_1:
        /*000c*/ 	.byte	0x04, 0x11
        /*000e*/ 	.short	(.L_3 - .L_2)
	.align		4
.L_2:
        /*0010*/ 	.word	index@($__internal_0_$__cuda_sm20_div_rn_f64_full)
        /*0014*/ 	.word	0x00000000


	//----- nvinfo : EIATTR_FRAME_SIZE
	.align		4
.L_3:
        /*0018*/ 	.byte	0x04, 0x11
        /*001a*/ 	.short	(.L_5 - .L_4)
	.align		4
.L_4:
        /*001c*/ 	.word	index@(_Z31compute_pattern_log_likelihoods7GPUTreePdS0_S0_)
        /*0020*/ 	.word	0x00000000


	//----- nvinfo : EIATTR_REGCOUNT
	.align		4
.L_5:
        /*0024*/ 	.byte	0x04, 0x2f
        /*0026*/ 	.short	(.L_7 - .L_6)
	.align		4
.L_6:
        /*0028*/ 	.word	index@(_Z22reduce_log_likelihoodsPKdPKiiPdi)
        /*002c*/ 	.word	0x00000014


	//----- nvinfo : EIATTR_FRAME_SIZE
	.align		4
.L_7:
        /*0030*/ 	.byte	0x04, 0x11
        /*0032*/ 	.short	(.L_9 - .L_8)
	.align		4
.L_8:
        /*0034*/ 	.word	index@(_Z22reduce_log_likelihoodsPKdPKiiPdi)
        /*0038*/ 	.word	0x00000000


	//----- nvinfo : EIATTR_MIN_STACK_SIZE
	.align		4
.L_9:
        /*003c*/ 	.byte	0x04, 0x12
        /*003e*/ 	.short	(.L_11 - .L_10)
	.align		4
.L_10:
        /*0040*/ 	.word	index@(_Z22reduce_log_likelihoodsPKdPKiiPdi)
        /*0044*/ 	.word	0x00000000


	//----- nvinfo : EIATTR_MIN_STACK_SIZE
	.align		4
.L_11:
        /*0048*/ 	.byte	0x04, 0x12
        /*004a*/ 	.short	(.L_13 - .L_12)
	.align		4
.L_12:
        /*004c*/ 	.word	index@(_Z31compute_pattern_log_likelihoods7GPUTreePdS0_S0_)
        /*0050*/ 	.word	0x00000000
.L_13:


//--------------------- .nv.compat                --------------------------
	.section	.nv.compat,"",@"SHT_CUDA_COMPAT_INFO"
	.align	4
        /*0000*/ 	.byte	0x02, 0x09, 0x00, 0x00, 0x02, 0x02, 0x01, 0x00, 0x02, 0x05, 0x05, 0x00, 0x03, 0x07, 0x01, 0x01
        /*0010*/ 	.byte	0x02, 0x03, 0x00, 0x00, 0x02, 0x06, 0x01, 0x00, 0x04, 0x0b, 0x08, 0x00, 0x01, 0x00, 0x00, 0x00
        /*0020*/ 	.byte	0x00, 0x00, 0x00, 0x00


//--------------------- .nv.info._Z22reduce_log_likelihoodsPKdPKiiPdi --------------------------
	.section	.nv.info._Z22reduce_log_likelihoodsPKdPKiiPdi,"",@"SHT_CUDA_INFO"
	.sectionflags	@""
	.align	4


	//----- nvinfo : EIATTR_CUDA_API_VERSION
	.align		4
        /*0000*/ 	.byte	0x04, 0x37
        /*0002*/ 	.short	(.L_15 - .L_14)
.L_14:
        /*0004*/ 	.word	0x00000082


	//----- nvinfo : EIATTR_KPARAM_INFO
	.align		4
.L_15:
        /*0008*/ 	.byte	0x04, 0x17
        /*000a*/ 	.short	(.L_17 - .L_16)
.L_16:
        /*000c*/ 	.word	0x00000000
        /*0010*/ 	.short	0x0004
        /*0012*/ 	.short	0x0020
        /*0014*/ 	.byte	0x00, 0xf0, 0x11, 0x00


	//----- nvinfo : EIATTR_KPARAM_INFO
	.align		4
.L_17:
        /*0018*/ 	.byte	0x04, 0x17
        /*001a*/ 	.short	(.L_19 - .L_18)
.L_18:
        /*001c*/ 	.word	0x00000000
        /*0020*/ 	.short	0x0003
        /*0022*/ 	.short	0x0018
        /*0024*/ 	.byte	0x00, 0xf5, 0x21, 0x00


	//----- nvinfo : EIATTR_KPARAM_INFO
	.align		4
.L_19:
        /*0028*/ 	.byte	0x04, 0x17
        /*002a*/ 	.short	(.L_21 - .L_20)
.L_20:
        /*002c*/ 	.word	0x00000000
        /*0030*/ 	.short	0x0002
        /*0032*/ 	.short	0x0010
        /*0034*/ 	.byte	0x00, 0xf0, 0x11, 0x00


	//----- nvinfo : EIATTR_KPARAM_INFO
	.align		4
.L_21:
        /*0038*/ 	.byte	0x04, 0x17
        /*003a*/ 	.short	(.L_23 - .L_22)
.L_22:
        /*003c*/ 	.word	0x00000000
        /*0040*/ 	.short	0x0001
        /*0042*/ 	.short	0x0008
        /*0044*/ 	.byte	0x00, 0xf5, 0x21, 0x00


	//----- nvinfo : EIATTR_KPARAM_INFO
	.align		4
.L_23:
        /*0048*/ 	.byte	0x04, 0x17
        /*004a*/ 	.short	(.L_25 - .L_24)
.L_24:
        /*004c*/ 	.word	0x00000000
        /*0050*/ 	.short	0x0000
        /*0052*/ 	.short	0x0000
        /*0054*/ 	.byte	0x00, 0xf5, 0x21, 0x00


	//----- nvinfo : EIATTR_SPARSE_MMA_MASK
	.align		4
.L_25:
        /*0058*/ 	.byte	0x03, 0x50
        /*005a*/ 	.short	0x0000


	//----- nvinfo : EIATTR_MAXREG_COUNT
	.align		4
        /*005c*/ 	.byte	0x03, 0x1b
        /*005e*/ 	.short	0x00ff


	//----- nvinfo : EIATTR_NUM_BARRIERS
	.align		4
        /*0060*/ 	.byte	0x02, 0x4c
        /*0062*/ 	.byte	0x01
	.zero		1


	//----- nvinfo : EIATTR_MERCURY_ISA_VERSION
	.align		4
        /*0064*/ 	.byte	0x03, 0x5f
        /*0066*/ 	.short	0x0101


	//----- nvinfo : EIATTR_VRC_CTA_INIT_COUNT
	.align		4
        /*0068*/ 	.byte	0x02, 0x4a
	.zero		1
	.zero		1


	//----- nvinfo : EIATTR_EXIT_INSTR_OFFSETS
	.align		4
        /*006c*/ 	.byte	0x04, 0x1c
        /*006e*/ 	.short	(.L_27 - .L_26)


	//   ....[0]....
.L_26:
        /*0070*/ 	.word	0x000002f0


	//   ....[1]....
        /*0074*/ 	.word	0x00000370


	//----- nvinfo : EIATTR_CRS_STACK_SIZE
	.align		4
.L_27:
        /*0078*/ 	.byte	0x04, 0x1e
        /*007a*/ 	.short	(.L_29 - .L_28)
.L_28:
        /*007c*/ 	.word	0x00000000


	//----- nvinfo : EIATTR_CBANK_PARAM_SIZE
	.align		4
.L_29:
        /*0080*/ 	.byte	0x03, 0x19
        /*0082*/ 	.short	0x0024


	//----- nvinfo : EIATTR_PARAM_CBANK
	.align		4
        /*0084*/ 	.byte	0x04, 0x0a
        /*0086*/ 	.short	(.L_31 - .L_30)
	.align		4
.L_30:
        /*0088*/ 	.word	index@(.nv.constant0._Z22reduce_log_likelihoodsPKdPKiiPdi)
        /*008c*/ 	.short	0x0380
        /*008e*/ 	.short	0x0024


	//----- nvinfo : EIATTR_SW_WAR
	.align		4
.L_31:
        /*0090*/ 	.byte	0x04, 0x36
        /*0092*/ 	.short	(.L_33 - .L_32)
.L_32:
        /*0094*/ 	.word	0x00000008
.L_33:


//--------------------- .nv.info._Z31compute_pattern_log_likelihoods7GPUTreePdS0_S0_ --------------------------
	.section	.nv.info._Z31compute_pattern_log_likelihoods7GPUTreePdS0_S0_,"",@"SHT_CUDA_INFO"
	.sectionflags	@""
	.align	4


	//----- nvinfo : EIATTR_CUDA_API_VERSION
	.align		4
        /*0000*/ 	.byte	0x04, 0x37
        /*0002*/ 	.short	(.L_35 - .L_34)
.L_34:
        /*0004*/ 	.word	0x00000082


	//----- nvinfo : EIATTR_KPARAM_INFO
	.align		4
.L_35:
        /*0008*/ 	.byte	0x04, 0x17
        /*000a*/ 	.short	(.L_37 - .L_36)
.L_36:
        /*000c*/ 	.word	0x00000000
        /*0010*/ 	.short	0x0003
        /*0012*/ 	.short	0x0090
        /*0014*/ 	.byte	0x00, 0xf5, 0x21, 0x00


	//----- nvinfo : EIATTR_KPARAM_INFO
	.align		4
.L_37:
        /*0018*/ 	.byte	0x04, 0x17
        /*001a*/ 	.short	(.L_39 - .L_38)
.L_38:
        /*001c*/ 	.word	0x00000000
        /*0020*/ 	.short	0x0002
        /*0022*/ 	.short	0x0088
        /*0024*/ 	.byte	0x00, 0xf5, 0x21, 0x00


	//----- nvinfo : EIATTR_KPARAM_INFO
	.align		4
.L_39:
        /*0028*/ 	.byte	0x04, 0x17
        /*002a*/ 	.short	(.L_41 - .L_40)
.L_40:
        /*002c*/ 	.word	0x00000000
        /*0030*/ 	.short	0x0001
        /*0032*/ 	.short	0x0080
        /*0034*/ 	.byte	0x00, 0xf5, 0x21, 0x00


	//----- nvinfo : EIATTR_KPARAM_INFO
	.align		4
.L_41:
        /*0038*/ 	.byte	0x04, 0x17
        /*003a*/ 	.short	(.L_43 - .L_42)
.L_42:
        /*003c*/ 	.word	0x00000000
        /*0040*/ 	.short	0x0000
        /*0042*/ 	.short	0x0000
        /*0044*/ 	.byte	0x00, 0xf0, 0x01, 0x02


	//----- nvinfo : EIATTR_SPARSE_MMA_MASK
	.align		4
.L_43:
        /*0048*/ 	.byte	0x03, 0x50
        /*004a*/ 	.short	0x0000


	//----- nvinfo : EIATTR_MAXREG_COUNT
	.align		4
        /*004c*/ 	.byte	0x03, 0x1b
        /*004e*/ 	.short	0x00ff


	//----- nvinfo : EIATTR_MERCURY_ISA_VERSION
	.align		4
        /*0050*/ 	.byte	0x03, 0x5f
        /*0052*/ 	.short	0x0101


	//----- nvinfo : EIATTR_VRC_CTA_INIT_COUNT
	.align		4
        /*0054*/ 	.byte	0x02, 0x4a
	.zero		1
	.zero		1


	//----- nvinfo : EIATTR_EXIT_INSTR_OFFSETS
	.align		4
        /*0058*/ 	.byte	0x04, 0x1c
        /*005a*/ 	.short	(.L_45 - .L_44)


	//   ....[0]....
.L_44:
        /*005c*/ 	.word	0x00000070


	//   ....[1]....
        /*0060*/ 	.word	0x000071f0


	//----- nvinfo : EIATTR_CRS_STACK_SIZE
	.align		4
.L_45:
        /*0064*/ 	.byte	0x04, 0x1e
        /*0066*/ 	.short	(.L_47 - .L_46)
.L_46:
        /*0068*/ 	.word	0x00000000


	//----- nvinfo : EIATTR_CBANK_PARAM_SIZE
	.align		4
.L_47:
        /*006c*/ 	.byte	0x03, 0x19
        /*006e*/ 	.short	0x0098


	//----- nvinfo : EIATTR_PARAM_CBANK
	.align		4
        /*0070*/ 	.byte	0x04, 0x0a
        /*0072*/ 	.short	(.L_49 - .L_48)
	.align		4
.L_48:
        /*0074*/ 	.word	index@(.nv.constant0._Z31compute_pattern_log_likelihoods7GPUTreePdS0_S0_)
        /*0078*/ 	.short	0x0380
        /*007a*/ 	.short	0x0098


	//----- nvinfo : EIATTR_SW_WAR
	.align		4
.L_49:
        /*007c*/ 	.byte	0x04, 0x36
        /*007e*/ 	.short	(.L_51 - .L_50)
.L_50:
        /*0080*/ 	.word	0x00000008
.L_51:


//--------------------- .nv.callgraph             --------------------------
	.section	.nv.callgraph,"",@"SHT_CUDA_CALLGRAPH"
	.align	4
	.sectionentsize	8
	.align		4
        /*0000*/ 	.word	0x00000000
	.align		4
        /*0004*/ 	.word	0xffffffff
	.align		4
        /*0008*/ 	.word	0x00000000
	.align		4
        /*000c*/ 	.word	0xfffffffe
	.align		4
        /*0010*/ 	.word	0x00000000
	.align		4
        /*0014*/ 	.word	0xfffffffd
	.align		4
        /*0018*/ 	.word	0x00000000
	.align		4
        /*001c*/ 	.word	0xfffffffc


//--------------------- .text._Z22reduce_log_likelihoodsPKdPKiiPdi --------------------------
	.section	.text._Z22reduce_log_likelihoodsPKdPKiiPdi,"ax",@progbits
	.align	128
        .global         _Z22reduce_log_likelihoodsPKdPKiiPdi
        .type           _Z22reduce_log_likelihoodsPKdPKiiPdi,@function
        .size           _Z22reduce_log_likelihoodsPKdPKiiPdi,(.L_x_80 - _Z22reduce_log_likelihoodsPKdPKiiPdi)
        .other          _Z22reduce_log_likelihoodsPKdPKiiPdi,@"STO_CUDA_ENTRY STV_DEFAULT"
_Z22reduce_log_likelihoodsPKdPKiiPdi:
.text._Z22reduce_log_likelihoodsPKdPKiiPdi:
[----:B------:R-:W-:Y:S01]  /*0000*/  LDC R1, c[0x0][0x37c] ;  /* 0x0000df00ff017b82 */ /* 0x000fe20000000800 */
[----:B------:R-:W0:Y:S01]  /*0010*/  S2R R17, SR_TID.X ;  /* 0x0000000000117919 */ /* 0x000e220000002100 */
[----:B------:R-:W1:Y:S01]  /*0020*/  LDCU UR4, c[0x0][0x360] ;  /* 0x00006c00ff0477ac */ /* 0x000e620008000800 */
[----:B------:R-:W-:Y:S01]  /*0030*/  BSSY.RECONVERGENT B0, `(.L_x_0) ;  /* 0x0000017000007945 */ /* 0x000fe20003800200 */
[----:B------:R-:W-:Y:S01]  /*0040*/  CS2R R2, SRZ ;  /* 0x0000000000027805 */ /* 0x000fe2000001ff00 */
[----:B------:R-:W0:Y:S01]  /*0050*/  S2R R0, SR_CTAID.X ;  /* 0x0000000000007919 */ /* 0x000e220000002500 */
[----:B------:R-:W2:Y:S01]  /*0060*/  LDCU UR5, c[0x0][0x390] ;  /* 0x00007200ff0577ac */ /* 0x000ea20008000800 */
[----:B------:R-:W3:Y:S01]  /*0070*/  LDCU.64 UR6, c[0x0][0x358] ;  /* 0x00006b00ff0677ac */ /* 0x000ee20008000a00 */
[----:B------:R-:W4:Y:S01]  /*0080*/  LDCU UR8, c[0x0][0x3a0] ;  /* 0x00007400ff0877ac */ /* 0x000f220008000800 */
[----:B-1----:R-:W-:Y:S02]  /*0090*/  IMAD.U32 R14, RZ, RZ, UR4 ;  /* 0x00000004ff0e7e24 */ /* 0x002fe4000f8e00ff */
[----:B0-----:R-:W-:-:S05]  /*00a0*/  IMAD R4, R0, UR4, R17 ;  /* 0x0000000400047c24 */ /* 0x001fca000f8e0211 */
[----:B--2---:R-:W-:-:S13]  /*00b0*/  ISETP.GE.AND P0, PT, R4, UR5, PT ;  /* 0x0000000504007c0c */ /* 0x004fda000bf06270 */
[----:B---34-:R-:W-:Y:S05]  /*00c0*/  @P0 BRA `(.L_x_1) ;  /* 0x0000000000340947 */ /* 0x018fea0003800000 */
[----:B------:R-:W0:Y:S01]  /*00d0*/  LDC.64 R10, c[0x0][0x380] ;  /* 0x0000e000ff0a7b82 */ /* 0x000e220000000a00 */
[----:B------:R-:W-:Y:S01]  /*00e0*/  IMAD.MOV.U32 R15, RZ, RZ, R4 ;  /* 0x000000ffff0f7224 */ /* 0x000fe200078e0004 */
[----:B------:R-:W-:-:S06]  /*00f0*/  CS2R R2, SRZ ;  /* 0x0000000000027805 */ /* 0x000fcc000001ff00 */
[----:B------:R-:W1:Y:S02]  /*0100*/  LDC.64 R12, c[0x0][0x388] ;  /* 0x0000e200ff0c7b82 */ /* 0x000e640000000a00 */
.L_x_2:
[----:B-1----:R-:W-:-:S06]  /*0110*/  IMAD.WIDE R6, R15, 0x4, R12 ;  /* 0x000000040f067825 */ /* 0x002fcc00078e020c */
[----:B------:R-:W2:Y:S01]  /*0120*/  LDG.E R6, desc[UR6][R6.64] ;  /* 0x0000000606067981 */ /* 0x000ea2000c1e1900 */
[----:B0-----:R-:W-:-:S06]  /*0130*/  IMAD.WIDE R4, R15, 0x8, R10 ;  /* 0x000000080f047825 */ /* 0x001fcc00078e020a */
[----:B------:R-:W3:Y:S01]  /*0140*/  LDG.E.64 R4, desc[UR6][R4.64] ;  /* 0x0000000604047981 */ /* 0x000ee2000c1e1b00 */
[----:B------:R-:W-:-:S05]  /*0150*/  IMAD R15, R14, UR8, R15 ;  /* 0x000000080e0f7c24 */ /* 0x000fca000f8e020f */
[----:B------:R-:W-:Y:S01]  /*0160*/  ISETP.GE.AND P0, PT, R15, UR5, PT ;  /* 0x000000050f007c0c */ /* 0x000fe2000bf06270 */
[----:B--2---:R-:W3:Y:S02]  /*0170*/  I2F.F64 R8, R6 ;  /* 0x0000000600087312 */ /* 0x004ee40000201c00 */
[----:B---3--:R-:W-:-:S10]  /*0180*/  DFMA R2, R4, R8, R2 ;  /* 0x000000080402722b */ /* 0x008fd40000000002 */
[----:B------:R-:W-:Y:S05]  /*0190*/  @!P0 BRA `(.L_x_2) ;  /* 0xfffffffc00dc8947 */ /* 0x000fea000383ffff */
.L_x_1:
[----:B------:R-:W-:Y:S05]  /*01a0*/  BSYNC.RECONVERGENT B0 ;  /* 0x0000000000007941 */ /* 0x000fea0003800200 */
.L_x_0:
[----:B------:R-:W0:Y:S01]  /*01b0*/  S2UR UR5, SR_CgaCtaId ;  /* 0x00000000000579c3 */ /* 0x000e220000008800 */
[----:B------:R-:W-:Y:S01]  /*01c0*/  UMOV UR4, 0x400 ;  /* 0x0000040000047882 */ /* 0x000fe20000000000 */
[----:B------:R-:W-:Y:S02]  /*01d0*/  ISETP.GE.U32.AND P1, PT, R14, 0x2, PT ;  /* 0x000000020e00780c */ /* 0x000fe40003f26070 */
[----:B------:R-:W-:Y:S01]  /*01e0*/  ISETP.NE.AND P0, PT, R17, RZ, PT ;  /* 0x000000ff1100720c */ /* 0x000fe20003f05270 */
[----:B0-----:R-:W-:-:S06]  /*01f0*/  ULEA UR4, UR5, UR4, 0x18 ;  /* 0x0000000405047291 */ /* 0x001fcc000f8ec0ff */
[----:B------:R-:W-:-:S05]  /*0200*/  LEA R7, R17, UR4, 0x3 ;  /* 0x0000000411077c11 */ /* 0x000fca000f8e18ff */
[----:B------:R0:W-:Y:S01]  /*0210*/  STS.64 [R7], R2 ;  /* 0x0000000207007388 */ /* 0x0001e20000000a00 */
[----:B------:R-:W-:Y:S06]  /*0220*/  BAR.SYNC.DEFER_BLOCKING 0x0 ;  /* 0x0000000000007b1d */ /* 0x000fec0000010000 */
[----:B------:R-:W-:Y:S05]  /*0230*/  @!P1 BRA `(.L_x_3) ;  /* 0x00000000002c9947 */ /* 0x000fea0003800000 */
.L_x_4:
[----:B------:R-:W-:-:S04]  /*0240*/  SHF.R.U32.HI R8, RZ, 0x1, R14 ;  /* 0x00000001ff087819 */ /* 0x000fc8000001160e */
[----:B------:R-:W-:-:S13]  /*0250*/  ISETP.GE.U32.AND P1, PT, R17, R8, PT ;  /* 0x000000081100720c */ /* 0x000fda0003f26070 */
[----:B------:R-:W-:Y:S01]  /*0260*/  @!P1 IMAD R6, R8, 0x8, R7 ;  /* 0x0000000808069824 */ /* 0x000fe200078e0207 */
[----:B------:R-:W-:Y:S04]  /*0270*/  @!P1 LDS.64 R4, [R7] ;  /* 0x0000000007049984 */ /* 0x000fe80000000a00 */
[----:B0-----:R-:W0:Y:S02]  /*0280*/  @!P1 LDS.64 R2, [R6] ;  /* 0x0000000006029984 */ /* 0x001e240000000a00 */
[----:B0-----:R-:W-:-:S07]  /*0290*/  @!P1 DADD R2, R2, R4 ;  /* 0x0000000002029229 */ /* 0x001fce0000000004 */
[----:B------:R1:W-:Y:S01]  /*02a0*/  @!P1 STS.64 [R7], R2 ;  /* 0x0000000207009388 */ /* 0x0003e20000000a00 */
[----:B------:R-:W-:Y:S01]  /*02b0*/  BAR.SYNC.DEFER_BLOCKING 0x0 ;  /* 0x0000000000007b1d */ /* 0x000fe20000010000 */
[----:B------:R-:W-:Y:S01]  /*02c0*/  ISETP.GT.U32.AND P1, PT, R14, 0x3, PT ;  /* 0x000000030e00780c */ /* 0x000fe20003f24070 */
[----:B------:R-:W-:-:S12]  /*02d0*/  IMAD.MOV.U32 R14, RZ, RZ, R8 ;  /* 0x000000ffff0e7224 */ /* 0x000fd800078e0008 */
[----:B-1----:R-:W-:Y:S05]  /*02e0*/  @P1 BRA `(.L_x_4) ;  /* 0xfffffffc00d41947 */ /* 0x002fea000383ffff */
.L_x_3:
[----:B------:R-:W-:Y:S05]  /*02f0*/  @P0 EXIT ;  /* 0x000000000000094d */ /* 0x000fea0003800000 */
[----:B------:R-:W1:Y:S01]  /*0300*/  S2UR UR5, SR_CgaCtaId ;  /* 0x00000000000579c3 */ /* 0x000e620000008800 */
[----:B------:R-:W-:-:S07]  /*0310*/  UMOV UR4, 0x400 ;  /* 0x0000040000047882 */ /* 0x000fce0000000000 */
[----:B------:R-:W2:Y:S01]  /*0320*/  LDC.64 R4, c[0x0][0x398] ;  /* 0x0000e600ff047b82 */ /* 0x000ea20000000a00 */
[----:B-1----:R-:W-:Y:S01]  /*0330*/  ULEA UR4, UR5, UR4, 0x18 ;  /* 0x0000000405047291 */ /* 0x002fe2000f8ec0ff */
[----:B--2---:R-:W-:-:S08]  /*0340*/  IMAD.WIDE.U32 R4, R0, 0x8, R4 ;  /* 0x0000000800047825 */ /* 0x004fd000078e0004 */
[----:B0-----:R-:W0:Y:S04]  /*0350*/  LDS.64 R2, [UR4] ;  /* 0x00000004ff027984 */ /* 0x001e280008000a00 */
[----:B0-----:R-:W-:Y:S01]  /*0360*/  STG.E.64 desc[UR6][R4.64], R2 ;  /* 0x0000000204007986 */ /* 0x001fe2000c101b06 */
[----:B------:R-:W-:Y:S05]  /*0370*/  EXIT ;  /* 0x000000000000794d */ /* 0x000fea0003800000 */
.L_x_5:
[----:B------:R-:W-:-:S00]  /*0380*/  BRA `(.L_x_5) ;  /* 0xfffffffc00fc7947 */ /* 0x000fc0000383ffff */
[----:B------:R-:W-:-:S00]  /*0390*/  NOP ;  /* 0x0000000000007918 */ /* 0x000fc00000000000 */
        /* <DEDUP_REMOVED lines=14> */
.L_x_80:


//--------------------- .text._Z31compute_pattern_log_likelihoods7GPUTreePdS0_S0_ --------------------------
	.section	.text._Z31compute_pattern_log_likelihoods7GPUTreePdS0_S0_,"ax",@progbits
	.align	128
        .global         _Z31compute_pattern_log_likelihoods7GPUTreePdS0_S0_
        .type           _Z31compute_pattern_log_likelihoods7GPUTreePdS0_S0_,@function
        .size           _Z31compute_pattern_log_likelihoods7GPUTreePdS0_S0_,(.L_x_79 - _Z31compute_pattern_log_likelihoods7GPUTreePdS0_S0_)
        .other          _Z31compute_pattern_log_likelihoods7GPUTreePdS0_S0_,@"STO_CUDA_ENTRY STV_DEFAULT"
_Z31compute_pattern_log_likelihoods7GPUTreePdS0_S0_:
.text._Z31compute_pattern_log_likelihoods7GPUTreePdS0_S0_:
[----:B------:R-:W-:Y:S01]  /*0000*/  LDC R1, c[0x0][0x37c] ;  /* 0x0000df00ff017b82 */ /* 0x000fe20000000800 */
[----:B------:R-:W0:Y:S07]  /*0010*/  S2R R3, SR_TID.X ;  /* 0x0000000000037919 */ /* 0x000e2e0000002100 */
[----:B------:R-:W0:Y:S01]  /*0020*/  S2UR UR4, SR_CTAID.X ;  /* 0x00000000000479c3 */ /* 0x000e220000002500 */
[----:B------:R-:W1:Y:S07]  /*0030*/  LDCU UR5, c[0x0][0x38c] ;  /* 0x00007180ff0577ac */ /* 0x000e6e0008000800 */
[----:B------:R-:W0:Y:S02]  /*0040*/  LDC R2, c[0x0][0x360] ;  /* 0x0000d800ff027b82 */ /* 0x000e240000000800 */
[----:B0-----:R-:W-:-:S05]  /*0050*/  IMAD R2, R2, UR4, R3 ;  /* 0x0000000402027c24 */ /* 0x001fca000f8e0203 */
[----:B-1----:R-:W-:-:S13]  /*0060*/  ISETP.GE.AND P0, PT, R2, UR5, PT ;  /* 0x0000000502007c0c */ /* 0x002fda000bf06270 */
[----:B------:R-:W-:Y:S05]  /*0070*/  @P0 EXIT ;  /* 0x000000000000094d */ /* 0x000fea0003800000 */
[----:B------:R-:W0:Y:S01]  /*0080*/  LDC R5, c[0x0][0x380] ;  /* 0x0000e000ff057b82 */ /* 0x000e220000000800 */
[----:B------:R-:W1:Y:S01]  /*0090*/  LDCU.64 UR8, c[0x0][0x358] ;  /* 0x00006b00ff0877ac */ /* 0x000e620008000a00 */
[----:B------:R-:W-:-:S06]  /*00a0*/  CS2R R18, SRZ ;  /* 0x0000000000127805 */ /* 0x000fcc000001ff00 */
[----:B------:R-:W2:Y:S01]  /*00b0*/  LDC.64 R30, c[0x0][0x408] ;  /* 0x00010200ff1e7b82 */ /* 0x000ea20000000a00 */
[----:B0-----:R-:W-:Y:S01]  /*00c0*/  ISETP.GE.AND P0, PT, R5, 0x1, PT ;  /* 0x000000010500780c */ /* 0x001fe20003f06270 */
[----:B------:R-:W-:-:S04]  /*00d0*/  IMAD R0, R2, R5, RZ ;  /* 0x0000000502007224 */ /* 0x000fc800078e02ff */
[----:B------:R-:W-:-:S04]  /*00e0*/  IMAD.SHL.U32 R3, R0, 0x4, RZ ;  /* 0x0000000400037824 */ /* 0x000fc800078e00ff */
[----:B--2---:R-:W-:-:S04]  /*00f0*/  IMAD.WIDE R30, R3, 0x8, R30 ;  /* 0x00000008031e7825 */ /* 0x004fc800078e021e */
[----:B-1----:R-:W-:Y:S05]  /*0100*/  @!P0 BRA `(.L_x_6) ;  /* 0x0000005000148947 */ /* 0x002fea0003800000 */
[----:B------:R-:W0:Y:S01]  /*0110*/  LDCU.64 UR4, c[0x0][0x410] ;  /* 0x00008200ff0477ac */ /* 0x000e220008000a00 */
[C---:B------:R-:W-:Y:S01]  /*0120*/  ISETP.GE.U32.AND P1, PT, R5.reuse, 0x10, PT ;  /* 0x000000100500780c */ /* 0x040fe20003f26070 */
[----:B------:R-:W-:Y:S01]  /*0130*/  IMAD.WIDE R8, R0, 0x8, RZ ;  /* 0x0000000800087825 */ /* 0x000fe200078e02ff */
[----:B------:R-:W-:-:S03]  /*0140*/  LOP3.LUT R3, R5, 0xf, RZ, 0xc0, !PT ;  /* 0x0000000f05037812 */ /* 0x000fc600078ec0ff */
[----:B------:R-:W-:Y:S01]  /*0150*/  IMAD.MOV.U32 R11, RZ, RZ, RZ ;  /* 0x000000ffff0b7224 */ /* 0x000fe200078e00ff */
[----:B------:R-:W-:Y:S02]  /*0160*/  ISETP.NE.AND P0, PT, R3, RZ, PT ;  /* 0x000000ff0300720c */ /* 0x000fe40003f05270 */
[----:B0-----:R-:W-:-:S04]  /*0170*/  IADD3 R28, P2, PT, R8, UR4, RZ ;  /* 0x00000004081c7c10 */ /* 0x001fc8000ff5e0ff */
[----:B------:R-:W-:Y:S01]  /*0180*/  IADD3.X R29, PT, PT, R9, UR5, RZ, P2, !PT ;  /* 0x00000005091d7c10 */ /* 0x000fe200097fe4ff */
[----:B------:R-:W-:Y:S08]  /*0190*/  @!P1 BRA `(.L_x_7) ;  /* 0x0000000000749947 */ /* 0x000ff00003800000 */
[----:B------:R-:W0:Y:S01]  /*01a0*/  LDC.64 R6, c[0x0][0x410] ;  /* 0x00010400ff067b82 */ /* 0x000e220000000a00 */
[----:B------:R-:W-:-:S04]  /*01b0*/  LOP3.LUT R11, R5, 0x7ffffff0, RZ, 0xc0, !PT ;  /* 0x7ffffff0050b7812 */ /* 0x000fc800078ec0ff */
[----:B------:R-:W-:Y:S01]  /*01c0*/  IADD3 R4, PT, PT, -R11, RZ, RZ ;  /* 0x000000ff0b047210 */ /* 0x000fe20007ffe1ff */
[----:B0-----:R-:W-:-:S03]  /*01d0*/  IMAD.WIDE R6, R0, 0x8, R6 ;  /* 0x0000000800067825 */ /* 0x001fc600078e0206 */
[----:B------:R-:W-:-:S05]  /*01e0*/  IADD3 R10, P1, PT, R6, 0x40, RZ ;  /* 0x00000040060a7810 */ /* 0x000fca0007f3e0ff */
[----:B------:R-:W-:-:S08]  /*01f0*/  IMAD.X R13, RZ, RZ, R7, P1 ;  /* 0x000000ffff0d7224 */ /* 0x000fd000008e0607 */
.L_x_8:
[----:B0-----:R-:W-:Y:S01]  /*0200*/  IMAD.MOV.U32 R6, RZ, RZ, R10 ;  /* 0x000000ffff067224 */ /* 0x001fe200078e000a */
[----:B------:R-:W-:Y:S01]  /*0210*/  MOV R7, R13 ;  /* 0x0000000d00077202 */ /* 0x000fe20000000f00 */
[----:B------:R-:W-:-:S03]  /*0220*/  VIADD R4, R4, 0x10 ;  /* 0x0000001004047836 */ /* 0x000fc60000000000 */
[----:B------:R-:W-:Y:S01]  /*0230*/  IADD3 R10, P2, PT, R6, 0x80, RZ ;  /* 0x00000080060a7810 */ /* 0x000fe20007f5e0ff */
[----:B------:R0:W-:Y:S01]  /*0240*/  STG.E.64 desc[UR8][R6.64+-0x40], RZ ;  /* 0xffffc0ff06007986 */ /* 0x0001e2000c101b08 */
[----:B------:R-:W-:-:S03]  /*0250*/  ISETP.NE.AND P1, PT, R4, RZ, PT ;  /* 0x000000ff0400720c */ /* 0x000fc60003f25270 */
[----:B------:R0:W-:Y:S01]  /*0260*/  STG.E.64 desc[UR8][R6.64+-0x38], RZ ;  /* 0xffffc8ff06007986 */ /* 0x0001e2000c101b08 */
[----:B------:R-:W-:-:S03]  /*0270*/  IMAD.X R13, RZ, RZ, R7, P2 ;  /* 0x000000ffff0d7224 */ /* 0x000fc600010e0607 */
[----:B------:R0:W-:Y:S04]  /*0280*/  STG.E.64 desc[UR8][R6.64+-0x30], RZ ;  /* 0xffffd0ff06007986 */ /* 0x0001e8000c101b08 */
        /* <DEDUP_REMOVED lines=12> */
[----:B------:R0:W-:Y:S01]  /*0350*/  STG.E.64 desc[UR8][R6.64+0x38], RZ ;  /* 0x000038ff06007986 */ /* 0x0001e2000c101b08 */
[----:B------:R-:W-:Y:S05]  /*0360*/  @P1 BRA `(.L_x_8) ;  /* 0xfffffffc00a41947 */ /* 0x000fea000383ffff */
.L_x_7:
[----:B------:R-:W-:Y:S05]  /*0370*/  @!P0 BRA `(.L_x_9) ;  /* 0x00000000008c8947 */ /* 0x000fea0003800000 */
[----:B------:R-:W-:Y:S02]  /*0380*/  ISETP.GE.U32.AND P0, PT, R3, 0x8, PT ;  /* 0x000000080300780c */ /* 0x000fe40003f06070 */
[----:B------:R-:W-:-:S04]  /*0390*/  LOP3.LUT R4, R5, 0x7, RZ, 0xc0, !PT ;  /* 0x0000000705047812 */ /* 0x000fc800078ec0ff */
[----:B------:R-:W-:-:S07]  /*03a0*/  ISETP.NE.AND P1, PT, R4, RZ, PT ;  /* 0x000000ff0400720c */ /* 0x000fce0003f25270 */
[----:B------:R-:W-:Y:S06]  /*03b0*/  @!P0 BRA `(.L_x_10) ;  /* 0x0000000000288947 */ /* 0x000fec0003800000 */
[C---:B0-----:R-:W-:Y:S01]  /*03c0*/  IMAD.WIDE.U32 R6, R11.reuse, 0x8, R28 ;  /* 0x000000080b067825 */ /* 0x041fe200078e001c */
[----:B------:R-:W-:-:S04]  /*03d0*/  IADD3 R11, PT, PT, R11, 0x8, RZ ;  /* 0x000000080b0b7810 */ /* 0x000fc80007ffe0ff */
[----:B------:R1:W-:Y:S04]  /*03e0*/  STG.E.64 desc[UR8][R6.64], RZ ;  /* 0x000000ff06007986 */ /* 0x0003e8000c101b08 */
[----:B------:R1:W-:Y:S04]  /*03f0*/  STG.E.64 desc[UR8][R6.64+0x8], RZ ;  /* 0x000008ff06007986 */ /* 0x0003e8000c101b08 */
[----:B------:R1:W-:Y:S04]  /*0400*/  STG.E.64 desc[UR8][R6.64+0x10], RZ ;  /* 0x000010ff06007986 */ /* 0x0003e8000c101b08 */
[----:B------:R1:W-:Y:S04]  /*0410*/  STG.E.64 desc[UR8][R6.64+0x18], RZ ;  /* 0x000018ff06007986 */ /* 0x0003e8000c101b08 */
[----:B------:R1:W-:Y:S04]  /*0420*/  STG.E.64 desc[UR8][R6.64+0x20], RZ ;  /* 0x000020ff06007986 */ /* 0x0003e8000c101b08 */
[----:B------:R1:W-:Y:S04]  /*0430*/  STG.E.64 desc[UR8][R6.64+0x28], RZ ;  /* 0x000028ff06007986 */ /* 0x0003e8000c101b08 */
[----:B------:R1:W-:Y:S04]  /*0440*/  STG.E.64 desc[UR8][R6.64+0x30], RZ ;  /* 0x000030ff06007986 */ /* 0x0003e8000c101b08 */
[----:B------:R1:W-:Y:S02]  /*0450*/  STG.E.64 desc[UR8][R6.64+0x38], RZ ;  /* 0x000038ff06007986 */ /* 0x0003e4000c101b08 */
.L_x_10:
[----:B------:R-:W-:Y:S05]  /*0460*/  @!P1 BRA `(.L_x_9) ;  /* 0x0000000000509947 */ /* 0x000fea0003800000 */
[----:B------:R-:W-:Y:S02]  /*0470*/  ISETP.GE.U32.AND P0, PT, R4, 0x4, PT ;  /* 0x000000040400780c */ /* 0x000fe40003f06070 */
[----:B------:R-:W-:-:S04]  /*0480*/  LOP3.LUT R4, R5, 0x3, RZ, 0xc0, !PT ;  /* 0x0000000305047812 */ /* 0x000fc800078ec0ff */
[----:B------:R-:W-:-:S07]  /*0490*/  ISETP.NE.AND P1, PT, R4, RZ, PT ;  /* 0x000000ff0400720c */ /* 0x000fce0003f25270 */
[----:B01----:R-:W-:-:S04]  /*04a0*/  @P0 IMAD.WIDE.U32 R6, R11, 0x8, R28 ;  /* 0x000000080b060825 */ /* 0x003fc800078e001c */
[----:B------:R-:W-:Y:S01]  /*04b0*/  @P0 VIADD R11, R11, 0x4 ;  /* 0x000000040b0b0836 */ /* 0x000fe20000000000 */
[----:B------:R2:W-:Y:S04]  /*04c0*/  @P0 STG.E.64 desc[UR8][R6.64], RZ ;  /* 0x000000ff06000986 */ /* 0x0005e8000c101b08 */
[----:B------:R2:W-:Y:S04]  /*04d0*/  @P0 STG.E.64 desc[UR8][R6.64+0x8], RZ ;  /* 0x000008ff06000986 */ /* 0x0005e8000c101b08 */
[----:B------:R2:W-:Y:S04]  /*04e0*/  @P0 STG.E.64 desc[UR8][R6.64+0x10], RZ ;  /* 0x000010ff06000986 */ /* 0x0005e8000c101b08 */
[----:B------:R2:W-:Y:S01]  /*04f0*/  @P0 STG.E.64 desc[UR8][R6.64+0x18], RZ ;  /* 0x000018ff06000986 */ /* 0x0005e2000c101b08 */
[----:B------:R-:W-:Y:S05]  /*0500*/  @!P1 BRA `(.L_x_9) ;  /* 0x0000000000289947 */ /* 0x000fea0003800000 */
[----:B------:R-:W-:-:S04]  /*0510*/  IMAD.WIDE.U32 R8, R11, 0x8, R8 ;  /* 0x000000080b087825 */ /* 0x000fc800078e0008 */
[----:B------:R-:W-:Y:S01]  /*0520*/  IMAD.MOV R4, RZ, RZ, -R4 ;  /* 0x000000ffff047224 */ /* 0x000fe200078e0a04 */
[----:B--2---:R-:W-:-:S04]  /*0530*/  IADD3 R6, P0, PT, R8, UR4, RZ ;  /* 0x0000000408067c10 */ /* 0x004fc8000ff1e0ff */
[----:B------:R-:W-:-:S09]  /*0540*/  IADD3.X R7, PT, PT, R9, UR5, RZ, P0, !PT ;  /* 0x0000000509077c10 */ /* 0x000fd200087fe4ff */
.L_x_11:
[----:B------:R-:W-:Y:S01]  /*0550*/  IADD3 R4, PT, PT, R4, 0x1, RZ ;  /* 0x0000000104047810 */ /* 0x000fe20007ffe0ff */
[----:B------:R0:W-:Y:S03]  /*0560*/  STG.E.64 desc[UR8][R6.64], RZ ;  /* 0x000000ff06007986 */ /* 0x0001e6000c101b08 */
[----:B------:R-:W-:Y:S02]  /*0570*/  ISETP.NE.AND P0, PT, R4, RZ, PT ;  /* 0x000000ff0400720c */ /* 0x000fe40003f05270 */
[----:B0-----:R-:W-:-:S05]  /*0580*/  IADD3 R6, P1, PT, R6, 0x8, RZ ;  /* 0x0000000806067810 */ /* 0x001fca0007f3e0ff */
[----:B------:R-:W-:-:S06]  /*0590*/  IMAD.X R7, RZ, RZ, R7, P1 ;  /* 0x000000ffff077224 */ /* 0x000fcc00008e0607 */
[----:B------:R-:W-:Y:S05]  /*05a0*/  @P0 BRA `(.L_x_11) ;  /* 0xfffffffc00e80947 */ /* 0x000fea000383ffff */
.L_x_9:
[----:B------:R-:W-:Y:S01]  /*05b0*/  IMAD.MOV R32, RZ, RZ, -R5 ;  /* 0x000000ffff207224 */ /* 0x000fe200078e0a05 */
[----:B------:R-:W3:Y:S01]  /*05c0*/  LDCU UR6, c[0x0][0x388] ;  /* 0x00007100ff0677ac */ /* 0x000ee20008000800 */
[----:B------:R-:W4:Y:S01]  /*05d0*/  LDCU.64 UR4, c[0x0][0x3d0] ;  /* 0x00007a00ff0477ac */ /* 0x000f220008000a00 */
[----:B------:R-:W0:Y:S04]  /*05e0*/  LDCU.64 UR10, c[0x0][0x3d8] ;  /* 0x00007b00ff0a77ac */ /* 0x000e280008000a00 */
.L_x_46:
[----:B01--4-:R-:W-:Y:S01]  /*05f0*/  MOV R4, UR4 ;  /* 0x0000000400047c02 */ /* 0x013fe20008000f00 */
[----:B------:R-:W-:Y:S01]  /*0600*/  IMAD.U32 R5, RZ, RZ, UR5 ;  /* 0x00000005ff057e24 */ /* 0x000fe2000f8e00ff */
[----:B012---:R-:W0:Y:S04]  /*0610*/  LDC.64 R6, c[0x0][0x3c0] ;  /* 0x0000f000ff067b82 */ /* 0x007e280000000a00 */
[----:B------:R-:W0:Y:S04]  /*0620*/  LDG.E R33, desc[UR8][R4.64] ;  /* 0x0000000804217981 */ /* 0x000e28000c1e1900 */
[----:B------:R-:W1:Y:S08]  /*0630*/  LDC.64 R8, c[0x0][0x398] ;  /* 0x0000e600ff087b82 */ /* 0x000e700000000a00 */
[----:B------:R-:W2:Y:S01]  /*0640*/  LDC.64 R10, c[0x0][0x3c8] ;  /* 0x0000f200ff0a7b82 */ /* 0x000ea20000000a00 */
[----:B0-----:R-:W-:-:S05]  /*0650*/  IMAD.WIDE R6, R33, 0x4, R6 ;  /* 0x0000000421067825 */ /* 0x001fca00078e0206 */
[----:B------:R-:W1:Y:S02]  /*0660*/  LDG.E R13, desc[UR8][R6.64] ;  /* 0x00000008060d7981 */ /* 0x000e64000c1e1900 */
[----:B-1----:R-:W-:-:S06]  /*0670*/  IMAD.WIDE R8, R13, 0x4, R8 ;  /* 0x000000040d087825 */ /* 0x002fcc00078e0208 */
[----:B------:R-:W4:Y:S01]  /*0680*/  LDG.E R8, desc[UR8][R8.64] ;  /* 0x0000000808087981 */ /* 0x000f22000c1e1900 */
[----:B------:R-:W-:Y:S01]  /*0690*/  VIADD R32, R32, 0x1 ;  /* 0x0000000120207836 */ /* 0x000fe20000000000 */
[----:B------:R-:W-:Y:S01]  /*06a0*/  SHF.L.U32 R5, R33, 0x4, RZ ;  /* 0x0000000421057819 */ /* 0x000fe200000006ff */
[----:B------:R-:W-:Y:S03]  /*06b0*/  BSSY.RECONVERGENT B0, `(.L_x_12) ;  /* 0x0000374000007945 */ /* 0x000fe60003800200 */
[----:B------:R-:W-:Y:S01]  /*06c0*/  ISETP.NE.AND P1, PT, R32, RZ, PT ;  /* 0x000000ff2000720c */ /* 0x000fe20003f25270 */
[----:B--2---:R-:W-:Y:S01]  /*06d0*/  IMAD.WIDE R4, R5, 0x8, R10 ;  /* 0x0000000805047825 */ /* 0x004fe200078e020a */
[----:B----4-:R-:W-:-:S13]  /*06e0*/  ISETP.NE.AND P0, PT, R8, RZ, PT ;  /* 0x000000ff0800720c */ /* 0x010fda0003f05270 */
[----:B------:R-:W-:Y:S05]  /*06f0*/  @!P0 BRA `(.L_x_13) ;  /* 0x00000000005c8947 */ /* 0x000fea0003800000 */
[----:B------:R-:W0:Y:S02]  /*0700*/  LDC.64 R6, c[0x0][0x3a0] ;  /* 0x0000e800ff067b82 */ /* 0x000e240000000a00 */
[----:B0-----:R-:W-:-:S06]  /*0710*/  IMAD.WIDE R6, R13, 0x4, R6 ;  /* 0x000000040d067825 */ /* 0x001fcc00078e0206 */
[----:B------:R-:W3:Y:S02]  /*0720*/  LDG.E R7, desc[UR8][R6.64] ;  /* 0x0000000806077981 */ /* 0x000ee4000c1e1900 */
[----:B---3--:R-:W-:-:S05]  /*0730*/  IMAD R9, R2, UR6, R7 ;  /* 0x0000000602097c24 */ /* 0x008fca000f8e0207 */
[----:B------:R-:W-:-:S04]  /*0740*/  IADD3 R8, P0, PT, R9, UR10, RZ ;  /* 0x0000000a09087c10 */ /* 0x000fc8000ff1e0ff */
[----:B------:R-:W-:-:S06]  /*0750*/  LEA.HI.X.SX32 R9, R9, UR11, 0x1, P0 ;  /* 0x0000000b09097c11 */ /* 0x000fcc00080f0eff */
[----:B------:R-:W2:Y:S01]  /*0760*/  LDG.E.U8 R9, desc[UR8][R8.64] ;  /* 0x0000000808097981 */ /* 0x000ea2000c1e1100 */
[----:B------:R-:W-:Y:S02]  /*0770*/  HFMA2 R24, -RZ, RZ, 0, 0 ;  /* 0x00000000ff187431 */ /* 0x000fe400000001ff */
[----:B------:R-:W-:Y:S01]  /*0780*/  IMAD.MOV.U32 R26, RZ, RZ, 0x0 ;  /* 0x00000000ff1a7424 */ /* 0x000fe200078e00ff */
[----:B------:R-:W-:Y:S01]  /*0790*/  MOV R23, 0x3ff00000 ;  /* 0x3ff0000000177802 */ /* 0x000fe20000000f00 */
[----:B------:R-:W-:Y:S02]  /*07a0*/  IMAD.MOV.U32 R27, RZ, RZ, 0x3ff00000 ;  /* 0x3ff00000ff1b7424 */ /* 0x000fe400078e00ff */
[----:B------:R-:W-:Y:S02]  /*07b0*/  IMAD.MOV.U32 R25, RZ, RZ, 0x3ff00000 ;  /* 0x3ff00000ff197424 */ /* 0x000fe400078e00ff */
[----:B------:R-:W-:Y:S02]  /*07c0*/  IMAD.MOV.U32 R22, RZ, RZ, 0x0 ;  /* 0x00000000ff167424 */ /* 0x000fe400078e00ff */
[----:B------:R-:W-:-:S02]  /*07d0*/  IMAD.MOV.U32 R12, RZ, RZ, 0x0 ;  /* 0x00000000ff0c7424 */ /* 0x000fc400078e00ff */
[----:B------:R-:W-:Y:S01]  /*07e0*/  IMAD.MOV.U32 R13, RZ, RZ, 0x3ff00000 ;  /* 0x3ff00000ff0d7424 */ /* 0x000fe200078e00ff */
[----:B--2---:R-:W-:-:S13]  /*07f0*/  ISETP.GT.U32.AND P0, PT, R9, 0x3, PT ;  /* 0x000000030900780c */ /* 0x004fda0003f04070 */
[----:B------:R-:W-:Y:S05]  /*0800*/  @P0 BRA `(.L_x_14) ;  /* 0x0000003400780947 */ /* 0x000fea0003800000 */
[----:B------:R-:W-:-:S05]  /*0810*/  IMAD.WIDE.U32 R4, R9, 0x8, R4 ;  /* 0x0000000809047825 */ /* 0x000fca00078e0004 */
[----:B------:R0:W5:Y:S04]  /*0820*/  LDG.E.64 R12, desc[UR8][R4.64] ;  /* 0x00000008040c7981 */ /* 0x000168000c1e1b00 */
[----:B------:R0:W5:Y:S04]  /*0830*/  LDG.E.64 R22, desc[UR8][R4.64+0x20] ;  /* 0x0000200804167981 */ /* 0x000168000c1e1b00 */
[----:B------:R0:W5:Y:S04]  /*0840*/  LDG.E.64 R24, desc[UR8][R4.64+0x40] ;  /* 0x0000400804187981 */ /* 0x000168000c1e1b00 */
[----:B------:R0:W5:Y:S01]  /*0850*/  LDG.E.64 R26, desc[UR8][R4.64+0x60] ;  /* 0x00006008041a7981 */ /* 0x000162000c1e1b00 */
[----:B------:R-:W-:Y:S05]  /*0860*/  BRA `(.L_x_14) ;  /* 0x0000003400607947 */ /* 0x000fea0003800000 */
.L_x_13:
[----:B------:R-:W0:Y:S02]  /*0870*/  LDC.64 R6, c[0x0][0x3a8] ;  /* 0x0000ea00ff067b82 */ /* 0x000e240000000a00 */
[----:B0-----:R-:W-:-:S05]  /*0880*/  IMAD.WIDE R6, R13, 0x4, R6 ;  /* 0x000000040d067825 */ /* 0x001fca00078e0206 */
[----:B------:R-:W2:Y:S02]  /*0890*/  LDG.E R14, desc[UR8][R6.64] ;  /* 0x00000008060e7981 */ /* 0x000ea4000c1e1900 */
[----:B--2---:R-:W-:-:S13]  /*08a0*/  ISETP.GE.AND P0, PT, R14, 0x1, PT ;  /* 0x000000010e00780c */ /* 0x004fda0003f06270 */
[----:B------:R-:W-:Y:S05]  /*08b0*/  @!P0 BRA `(.L_x_15) ;  /* 0x0000003000cc8947 */ /* 0x000fea0003800000 */
[----:B------:R-:W0:Y:S01]  /*08c0*/  LDC.64 R10, c[0x0][0x3b0] ;  /* 0x0000ec00ff0a7b82 */ /* 0x000e220000000a00 */
[----:B------:R-:W-:Y:S02]  /*08d0*/  SHF.R.S32.HI R6, RZ, 0x1f, R13 ;  /* 0x0000001fff067819 */ /* 0x000fe4000001140d */
[----:B0-----:R-:W-:-:S04]  /*08e0*/  LEA R10, P0, R13, R10, 0x2 ;  /* 0x0000000a0d0a7211 */ /* 0x001fc800078010ff */
[----:B------:R-:W-:Y:S02]  /*08f0*/  LEA.HI.X R11, R13, R11, R6, 0x2, P0 ;  /* 0x0000000b0d0b7211 */ /* 0x000fe400000f1406 */
[----:B------:R-:W0:Y:S01]  /*0900*/  LDC.64 R6, c[0x0][0x3b8] ;  /* 0x0000ee00ff067b82 */ /* 0x000e220000000a00 */
[----:B------:R-:W2:Y:S04]  /*0910*/  LDG.E.64 R12, desc[UR8][R4.64] ;  /* 0x00000008040c7981 */ /* 0x000ea8000c1e1b00 */
[----:B------:R-:W0:Y:S02]  /*0920*/  LDG.E R11, desc[UR8][R10.64] ;  /* 0x000000080a0b7981 */ /* 0x000e24000c1e1900 */
[----:B0-----:R-:W-:-:S05]  /*0930*/  IMAD.WIDE R6, R11, 0x4, R6 ;  /* 0x000000040b067825 */ /* 0x001fca00078e0206 */
[----:B------:R-:W4:Y:S01]  /*0940*/  LDG.E R8, desc[UR8][R6.64] ;  /* 0x0000000806087981 */ /* 0x000f22000c1e1900 */
[----:B------:R-:W-:Y:S01]  /*0950*/  VIADD R14, R14, 0xffffffff ;  /* 0xffffffff0e0e7836 */ /* 0x000fe20000000000 */
[----:B----4-:R-:W-:-:S05]  /*0960*/  SHF.L.U32 R17, R8, 0x2, RZ ;  /* 0x0000000208117819 */ /* 0x010fca00000006ff */
[----:B------:R-:W-:-:S05]  /*0970*/  IMAD.WIDE R16, R17, 0x8, R30 ;  /* 0x0000000811107825 */ /* 0x000fca00078e021e */
[----:B------:R-:W2:Y:S01]  /*0980*/  LDG.E.64 R8, desc[UR8][R16.64] ;  /* 0x0000000810087981 */ /* 0x000ea2000c1e1b00 */
[C---:B------:R-:W-:Y:S02]  /*0990*/  ISETP.NE.AND P0, PT, R14.reuse, RZ, PT ;  /* 0x000000ff0e00720c */ /* 0x040fe40003f05270 */
[----:B------:R-:W-:-:S05]  /*09a0*/  VIMNMX.U32 R34, PT, PT, R14, 0x7, PT ;  /* 0x000000070e227848 */ /* 0x000fca0003fe0000 */
[----:B------:R-:W-:Y:S01]  /*09b0*/  VIADD R34, R34, 0x1 ;  /* 0x0000000122227836 */ /* 0x000fe20000000000 */
[----:B--2---:R-:W-:-:S05]  /*09c0*/  DMUL R12, R12, R8 ;  /* 0x000000080c0c7228 */ /* 0x004fca0000000000 */
[----:B------:R-:W-:Y:S06]  /*09d0*/  @!P0 BRA `(.L_x_16) ;  /* 0x0000000000b88947 */ /* 0x000fec0003800000 */
[----:B------:R-:W2:Y:S01]  /*09e0*/  LDG.E R10, desc[UR8][R6.64+0x4] ;  /* 0x00000408060a7981 */ /* 0x000ea2000c1e1900 */
[----:B------:R-:W-:Y:S02]  /*09f0*/  ISETP.NE.AND P2, PT, R34, 0x2, PT ;  /* 0x000000022200780c */ /* 0x000fe40003f45270 */
[----:B--2---:R-:W-:-:S05]  /*0a00*/  SHF.L.U32 R11, R10, 0x2, RZ ;  /* 0x000000020a0b7819 */ /* 0x004fca00000006ff */
[----:B------:R-:W-:-:S06]  /*0a10*/  IMAD.WIDE R10, R11, 0x8, R30 ;  /* 0x000000080b0a7825 */ /* 0x000fcc00078e021e */
[----:B------:R-:W2:Y:S02]  /*0a20*/  LDG.E.64 R10, desc[UR8][R10.64] ;  /* 0x000000080a0a7981 */ /* 0x000ea4000c1e1b00 */
[----:B--2---:R-:W-:Y:S01]  /*0a30*/  DMUL R12, R12, R10 ;  /* 0x0000000a0c0c7228 */ /* 0x004fe20000000000 */
[----:B------:R-:W-:Y:S10]  /*0a40*/  @!P2 BRA `(.L_x_16) ;  /* 0x00000000009ca947 */ /* 0x000ff40003800000 */
[----:B------:R-:W2:Y:S01]  /*0a50*/  LDG.E R10, desc[UR8][R6.64+0x8] ;  /* 0x00000808060a7981 */ /* 0x000ea2000c1e1900 */
[----:B------:R-:W-:Y:S01]  /*0a60*/  ISETP.NE.AND P2, PT, R34, 0x3, PT ;  /* 0x000000032200780c */ /* 0x000fe20003f45270 */
[----:B--2---:R-:W-:-:S04]  /*0a70*/  IMAD.SHL.U32 R11, R10, 0x4, RZ ;  /* 0x000000040a0b7824 */ /* 0x004fc800078e00ff */
        /* <DEDUP_REMOVED lines=25> */
[----:B------:R-:W-:Y:S01]  /*0c10*/  ISETP.NE.AND P2, PT, R34, 0x7, PT ;  /* 0x000000072200780c */ /* 0x000fe20003f45270 */
[----:B------:R-:W2:-:S12]  /*0c20*/  LDG.E R10, desc[UR8][R6.64+0x18] ;  /* 0x00001808060a7981 */ /* 0x000e98000c1e1900 */
[----:B------:R-:W4:Y:S01]  /*0c30*/  @P2 LDG.E R14, desc[UR8][R6.64+0x1c] ;  /* 0x00001c08060e2981 */ /* 0x000f22000c1e1900 */
[----:B--2---:R-:W-:-:S04]  /*0c40*/  IMAD.SHL.U32 R11, R10, 0x4, RZ ;  /* 0x000000040a0b7824 */ /* 0x004fc800078e00ff */
[----:B------:R-:W-:-:S06]  /*0c50*/  IMAD.WIDE R10, R11, 0x8, R30 ;  /* 0x000000080b0a7825 */ /* 0x000fcc00078e021e */
[----:B------:R-:W2:Y:S01]  /*0c60*/  LDG.E.64 R10, desc[UR8][R10.64] ;  /* 0x000000080a0a7981 */ /* 0x000ea2000c1e1b00 */
[----:B----4-:R-:W-:-:S05]  /*0c70*/  @P2 SHF.L.U32 R15, R14, 0x2, RZ ;  /* 0x000000020e0f2819 */ /* 0x010fca00000006ff */
[----:B------:R-:W-:-:S06]  /*0c80*/  @P2 IMAD.WIDE R14, R15, 0x8, R30 ;  /* 0x000000080f0e2825 */ /* 0x000fcc00078e021e */
[----:B------:R-:W4:Y:S01]  /*0c90*/  @P2 LDG.E.64 R14, desc[UR8][R14.64] ;  /* 0x000000080e0e2981 */ /* 0x000f22000c1e1b00 */
[----:B--2---:R-:W-:-:S08]  /*0ca0*/  DMUL R12, R12, R10 ;  /* 0x0000000a0c0c7228 */ /* 0x004fd00000000000 */
[----:B----4-:R-:W-:-:S11]  /*0cb0*/  @P2 DMUL R12, R12, R14 ;  /* 0x0000000e0c0c2228 */ /* 0x010fd60000000000 */
.L_x_16:
[----:B------:R-:W2:Y:S04]  /*0cc0*/  LDG.E.64 R18, desc[UR8][R4.64+0x8] ;  /* 0x0000080804127981 */ /* 0x000ea8000c1e1b00 */
        /* <DEDUP_REMOVED lines=41> */
[----:B--2---:R-:W-:-:S05]  /*0f60*/  SHF.L.U32 R15, R14, 0x2, RZ ;  /* 0x000000020e0f7819 */ /* 0x004fca00000006ff */
[----:B------:R-:W-:-:S06]  /*0f70*/  IMAD.WIDE R14, R15, 0x8, R30 ;  /* 0x000000080f0e7825 */ /* 0x000fcc00078e021e */
[----:B------:R-:W2:Y:S01]  /*0f80*/  LDG.E.64 R14, desc[UR8][R14.64+0x8] ;  /* 0x000008080e0e7981 */ /* 0x000ea2000c1e1b00 */
[----:B----4-:R-:W-:-:S04]  /*0f90*/  @P2 IMAD.SHL.U32 R21, R20, 0x4, RZ ;  /* 0x0000000414152824 */ /* 0x010fc800078e00ff */
[----:B------:R-:W-:-:S06]  /*0fa0*/  @P2 IMAD.WIDE R20, R21, 0x8, R30 ;  /* 0x0000000815142825 */ /* 0x000fcc00078e021e */
[----:B------:R-:W4:Y:S01]  /*0fb0*/  @P2 LDG.E.64 R20, desc[UR8][R20.64+0x8] ;  /* 0x0000080814142981 */ /* 0x000f22000c1e1b00 */
[----:B--2---:R-:W-:-:S08]  /*0fc0*/  DMUL R18, R18, R14 ;  /* 0x0000000e12127228 */ /* 0x004fd00000000000 */
[----:B----4-:R-:W-:-:S11]  /*0fd0*/  @P2 DMUL R18, R18, R20 ;  /* 0x0000001412122228 */ /* 0x010fd60000000000 */
.L_x_17:
[----:B------:R-:W2:Y:S04]  /*0fe0*/  LDG.E.64 R20, desc[UR8][R4.64+0x10] ;  /* 0x0000100804147981 */ /* 0x000ea8000c1e1b00 */
[----:B------:R-:W2:Y:S01]  /*0ff0*/  LDG.E.64 R14, desc[UR8][R16.64+0x10] ;  /* 0x00001008100e7981 */ /* 0x000ea2000c1e1b00 */
[----:B------:R-:W-:-:S08]  /*1000*/  DADD R12, RZ, R12 ;  /* 0x00000000ff0c7229 */ /* 0x000fd0000000000c */
[----:B------:R-:W-:Y:S02]  /*1010*/  DADD R12, R12, R18 ;  /* 0x000000000c0c7229 */ /* 0x000fe40000000012 */
        /* <DEDUP_REMOVED lines=43> */
[----:B----4-:R-:W-:-:S04]  /*12d0*/  @P2 IMAD.SHL.U32 R23, R22, 0x4, RZ ;  /* 0x0000000416172824 */ /* 0x010fc800078e00ff */
[----:B------:R-:W-:-:S06]  /*12e0*/  @P2 IMAD.WIDE R22, R23, 0x8, R30 ;  /* 0x0000000817162825 */ /* 0x000fcc00078e021e */
[----:B------:R-:W4:Y:S01]  /*12f0*/  @P2 LDG.E.64 R22, desc[UR8][R22.64+0x10] ;  /* 0x0000100816162981 */ /* 0x000f22000c1e1b00 */
[----:B--2---:R-:W-:-:S08]  /*1300*/  DMUL R18, R18, R20 ;  /* 0x0000001412127228 */ /* 0x004fd00000000000 */
[----:B----4-:R-:W-:-:S11]  /*1310*/  @P2 DMUL R18, R18, R22 ;  /* 0x0000001612122228 */ /* 0x010fd60000000000 */
.L_x_18:
[----:B------:R-:W2:Y:S04]  /*1320*/  LDG.E.64 R16, desc[UR8][R16.64+0x18] ;  /* 0x0000180810107981 */ /* 0x000ea8000c1e1b00 */
[----:B------:R-:W2:Y:S01]  /*1330*/  LDG.E.64 R20, desc[UR8][R4.64+0x18] ;  /* 0x0000180804147981 */ /* 0x000ea2000c1e1b00 */
[----:B------:R-:W-:Y:S02]  /*1340*/  DADD R12, R12, R18 ;  /* 0x000000000c0c7229 */ /* 0x000fe40000000012 */
        /* <DEDUP_REMOVED lines=48> */
.L_x_19:
[----:B------:R-:W2:Y:S01]  /*1650*/  LDG.E.64 R24, desc[UR8][R4.64+0x20] ;  /* 0x0000200804187981 */ /* 0x000ea2000c1e1b00 */
        /* <DEDUP_REMOVED lines=49> */
.L_x_20:
        /* <DEDUP_REMOVED lines=49> */
.L_x_21:
[----:B------:R-:W2:Y:S01]  /*1c80*/  LDG.E.64 R18, desc[UR8][R4.64+0x30] ;  /* 0x0000300804127981 */ /* 0x000ea2000c1e1b00 */
[----:B------:R-:W-:-:S08]  /*1c90*/  DADD R24, RZ, R24 ;  /* 0x00000000ff187229 */ /* 0x000fd00000000018 */
        /* <DEDUP_REMOVED lines=49> */
.L_x_22:
        /* <DEDUP_REMOVED lines=50> */
.L_x_23:
        /* <DEDUP_REMOVED lines=50> */
.L_x_24:
        /* <DEDUP_REMOVED lines=49> */
.L_x_25:
        /* <DEDUP_REMOVED lines=51> */
.L_x_26:
        /* <DEDUP_REMOVED lines=50> */
.L_x_27:
        /* <DEDUP_REMOVED lines=50> */
.L_x_28:
        /* <DEDUP_REMOVED lines=49> */
.L_x_29:
        /* <DEDUP_REMOVED lines=51> */
.L_x_30:
        /* <DEDUP_REMOVED lines=50> */
.L_x_31:
[----:B------:R-:W-:Y:S01]  /*3bd0*/  DADD R26, R20, R16 ;  /* 0x00000000141a7229 */ /* 0x000fe20000000010 */
[----:B------:R-:W-:Y:S10]  /*3be0*/  BRA `(.L_x_14) ;  /* 0x0000000000807947 */ /* 0x000ff40003800000 */
.L_x_15:
[----:B------:R-:W2:Y:S04]  /*3bf0*/  LDG.E.64 R6, desc[UR8][R4.64+0x20] ;  /* 0x0000200804067981 */ /* 0x000ea8000c1e1b00 */
[----:B------:R-:W4:Y:S04]  /*3c00*/  LDG.E.64 R34, desc[UR8][R4.64] ;  /* 0x0000000804227981 */ /* 0x000f28000c1e1b00 */
[----:B------:R-:W5:Y:S04]  /*3c10*/  LDG.E.64 R22, desc[UR8][R4.64+0x40] ;  /* 0x0000400804167981 */ /* 0x000f68000c1e1b00 */
[----:B------:R-:W3:Y:S04]  /*3c20*/  LDG.E.64 R18, desc[UR8][R4.64+0x60] ;  /* 0x0000600804127981 */ /* 0x000ee8000c1e1b00 */
[----:B------:R-:W3:Y:S04]  /*3c30*/  LDG.E.64 R8, desc[UR8][R4.64+0x8] ;  /* 0x0000080804087981 */ /* 0x000ee8000c1e1b00 */
[----:B------:R-:W3:Y:S04]  /*3c40*/  LDG.E.64 R20, desc[UR8][R4.64+0x28] ;  /* 0x0000280804147981 */ /* 0x000ee8000c1e1b00 */
[----:B------:R-:W3:Y:S04]  /*3c50*/  LDG.E.64 R14, desc[UR8][R4.64+0x48] ;  /* 0x00004808040e7981 */ /* 0x000ee8000c1e1b00 */
[----:B------:R-:W3:Y:S04]  /*3c60*/  LDG.E.64 R16, desc[UR8][R4.64+0x68] ;  /* 0x0000680804107981 */ /* 0x000ee8000c1e1b00 */
[----:B------:R-:W3:Y:S04]  /*3c70*/  LDG.E.64 R10, desc[UR8][R4.64+0x50] ;  /* 0x00005008040a7981 */ /* 0x000ee8000c1e1b00 */
[----:B------:R-:W3:Y:S04]  /*3c80*/  LDG.E.64 R12, desc[UR8][R4.64+0x70] ;  /* 0x00007008040c7981 */ /* 0x000ee8000c1e1b00 */
[----:B------:R-:W3:Y:S04]  /*3c90*/  LDG.E.64 R24, desc[UR8][R4.64+0x58] ;  /* 0x0000580804187981 */ /* 0x000ee8000c1e1b00 */
[----:B------:R-:W3:Y:S01]  /*3ca0*/  LDG.E.64 R26, desc[UR8][R4.64+0x78] ;  /* 0x00007808041a7981 */ /* 0x000ee2000c1e1b00 */
[----:B--2---:R-:W-:-:S02]  /*3cb0*/  DADD R6, RZ, R6 ;  /* 0x00000000ff067229 */ /* 0x004fc40000000006 */
[----:B----4-:R-:W-:Y:S02]  /*3cc0*/  DADD R34, RZ, R34 ;  /* 0x00000000ff227229 */ /* 0x010fe40000000022 */
[----:B-----5:R-:W-:Y:S02]  /*3cd0*/  DADD R22, RZ, R22 ;  /* 0x00000000ff167229 */ /* 0x020fe40000000016 */
[----:B---3--:R-:W-:-:S04]  /*3ce0*/  DADD R18, RZ, R18 ;  /* 0x00000000ff127229 */ /* 0x008fc80000000012 */
[----:B------:R-:W-:Y:S01]  /*3cf0*/  DADD R34, R8, R34 ;  /* 0x0000000008227229 */ /* 0x000fe20000000022 */
[----:B------:R-:W2:Y:S01]  /*3d00*/  LDG.E.64 R8, desc[UR8][R4.64+0x30] ;  /* 0x0000300804087981 */ /* 0x000ea2000c1e1b00 */
[----:B------:R-:W-:-:S03]  /*3d10*/  DADD R20, R20, R6 ;  /* 0x0000000014147229 */ /* 0x000fc60000000006 */
[----:B------:R-:W3:Y:S01]  /*3d20*/  LDG.E.64 R6, desc[UR8][R4.64+0x10] ;  /* 0x0000100804067981 */ /* 0x000ee2000c1e1b00 */
[----:B------:R-:W-:-:S03]  /*3d30*/  DADD R14, R14, R22 ;  /* 0x000000000e0e7229 */ /* 0x000fc60000000016 */
[----:B------:R-:W4:Y:S01]  /*3d40*/  LDG.E.64 R22, desc[UR8][R4.64+0x38] ;  /* 0x0000380804167981 */ /* 0x000f22000c1e1b00 */
[----:B------:R-:W-:-:S03]  /*3d50*/  DADD R16, R16, R18 ;  /* 0x0000000010107229 */ /* 0x000fc60000000012 */
[----:B------:R-:W5:Y:S01]  /*3d60*/  LDG.E.64 R18, desc[UR8][R4.64+0x18] ;  /* 0x0000180804127981 */ /* 0x000f62000c1e1b00 */
[----:B------:R-:W-:-:S04]  /*3d70*/  DADD R10, R10, R14 ;  /* 0x000000000a0a7229 */ /* 0x000fc8000000000e */
[----:B------:R-:W-:-:S04]  /*3d80*/  DADD R16, R12, R16 ;  /* 0x000000000c107229 */ /* 0x000fc80000000010 */
[----:B------:R-:W-:-:S04]  /*3d90*/  DADD R24, R24, R10 ;  /* 0x0000000018187229 */ /* 0x000fc8000000000a */
[----:B------:R-:W-:Y:S02]  /*3da0*/  DADD R26, R26, R16 ;  /* 0x000000001a1a7229 */ /* 0x000fe40000000010 */
[----:B--2---:R-:W-:Y:S02]  /*3db0*/  DADD R8, R8, R20 ;  /* 0x0000000008087229 */ /* 0x004fe40000000014 */
[----:B---3--:R-:W-:-:S06]  /*3dc0*/  DADD R6, R6, R34 ;  /* 0x0000000006067229 */ /* 0x008fcc0000000022 */
[----:B----4-:R-:W-:Y:S02]  /*3dd0*/  DADD R22, R22, R8 ;  /* 0x0000000016167229 */ /* 0x010fe40000000008 */
[----:B-----5:R-:W-:-:S11]  /*3de0*/  DADD R12, R18, R6 ;  /* 0x00000000120c7229 */ /* 0x020fd60000000006 */
.L_x_14:
[----:B---3--:R-:W-:Y:S05]  /*3df0*/  BSYNC.RECONVERGENT B0 ;  /* 0x0000000000007941 */ /* 0x008fea0003800200 */
.L_x_12:
[----:B-----5:R-:W-:Y:S01]  /*3e00*/  DSETP.GT.AND P0, PT, R22, R12, PT ;  /* 0x0000000c1600722a */ /* 0x020fe20003f04000 */
[----:B------:R-:W-:Y:S05]  /*3e10*/  BSSY.RECONVERGENT B0, `(.L_x_32) ;  /* 0x00000c8000007945 */ /* 0x000fea0003800200 */
[----:B0-----:R-:W-:Y:S02]  /*3e20*/  FSEL R4, R22, R12, P0 ;  /* 0x0000000c16047208 */ /* 0x001fe40000000000 */
[----:B------:R-:W-:-:S06]  /*3e30*/  FSEL R5, R23, R13, P0 ;  /* 0x0000000d17057208 */ /* 0x000fcc0000000000 */
[----:B------:R-:W-:-:S06]  /*3e40*/  DSETP.GT.AND P0, PT, R24, R4, PT ;  /* 0x000000041800722a */ /* 0x000fcc0003f04000 */
[----:B------:R-:W-:Y:S02]  /*3e50*/  FSEL R4, R24, R4, P0 ;  /* 0x0000000418047208 */ /* 0x000fe40000000000 */
[----:B------:R-:W-:-:S06]  /*3e60*/  FSEL R5, R25, R5, P0 ;  /* 0x0000000519057208 */ /* 0x000fcc0000000000 */
[----:B------:R-:W-:-:S06]  /*3e70*/  DSETP.GT.AND P0, PT, R26, R4, PT ;  /* 0x000000041a00722a */ /* 0x000fcc0003f04000 */
[----:B------:R-:W-:Y:S02]  /*3e80*/  FSEL R20, R26, R4, P0 ;  /* 0x000000041a147208 */ /* 0x000fe40000000000 */
[----:B------:R-:W-:-:S06]  /*3e90*/  FSEL R21, R27, R5, P0 ;  /* 0x000000051b157208 */ /* 0x000fcc0000000000 */
[----:B------:R-:W-:-:S14]  /*3ea0*/  DSETP.GT.AND P0, PT, R20, RZ, PT ;  /* 0x000000ff1400722a */ /* 0x000fdc0003f04000 */
[----:B------:R-:W-:Y:S05]  /*3eb0*/  @!P0 BRA `(.L_x_33) ;  /* 0x0000000800dc8947 */ /* 0x000fea0003800000 */
[----:B------:R-:W0:Y:S01]  /*3ec0*/  MUFU.RCP64H R5, R21 ;  /* 0x0000001500057308 */ /* 0x000e220000001800 */
[----:B------:R-:W-:Y:S01]  /*3ed0*/  IMAD.MOV.U32 R4, RZ, RZ, 0x1 ;  /* 0x00000001ff047424 */ /* 0x000fe200078e00ff */
[----:B------:R-:W-:Y:S01]  /*3ee0*/  FSETP.GEU.AND P2, PT, |R13|, 6.5827683646048100446e-37, PT ;  /* 0x036000000d00780b */ /* 0x000fe20003f4e200 */
[----:B------:R-:W-:Y:S01]  /*3ef0*/  BSSY.RECONVERGENT B1, `(.L_x_34) ;  /* 0x0000011000017945 */ /* 0x000fe20003800200 */
[----:B------:R-:W-:-:S03]  /*3f00*/  IMAD.SHL.U32 R19, R33, 0x4, RZ ;  /* 0x0000000421137824 */ /* 0x000fc600078e00ff */
[----:B0-----:R-:W-:-:S08]  /*3f10*/  DFMA R6, -R20, R4, 1 ;  /* 0x3ff000001406742b */ /* 0x001fd00000000104 */
[----:B------:R-:W-:-:S08]  /*3f20*/  DFMA R6, R6, R6, R6 ;  /* 0x000000060606722b */ /* 0x000fd00000000006 */
[----:B------:R-:W-:-:S08]  /*3f30*/  DFMA R6, R4, R6, R4 ;  /* 0x000000060406722b */ /* 0x000fd00000000004 */
[----:B------:R-:W-:-:S08]  /*3f40*/  DFMA R4, -R20, R6, 1 ;  /* 0x3ff000001404742b */ /* 0x000fd00000000106 */
[----:B------:R-:W-:-:S08]  /*3f50*/  DFMA R4, R6, R4, R6 ;  /* 0x000000040604722b */ /* 0x000fd00000000006 */
[----:B------:R-:W-:-:S08]  /*3f60*/  DMUL R34, R4, R12 ;  /* 0x0000000c04227228 */ /* 0x000fd00000000000 */
[----:B------:R-:W-:-:S08]  /*3f70*/  DFMA R6, -R20, R34, R12 ;  /* 0x000000221406722b */ /* 0x000fd0000000010c */
[----:B------:R-:W-:-:S10]  /*3f80*/  DFMA R34, R4, R6, R34 ;  /* 0x000000060422722b */ /* 0x000fd40000000022 */
[----:B------:R-:W-:-:S05]  /*3f90*/  FFMA R4, RZ, R21, R35 ;  /* 0x00000015ff047223 */ /* 0x000fca0000000023 */
[----:B------:R-:W-:-:S13]  /*3fa0*/  FSETP.GT.AND P0, PT, |R4|, 1.469367938527859385e-39, PT ;  /* 0x001000000400780b */ /* 0x000fda0003f04200 */
[----:B------:R-:W-:Y:S05]  /*3fb0*/  @P0 BRA P2, `(.L_x_35) ;  /* 0x0000000000100947 */ /* 0x000fea0001000000 */
[----:B------:R-:W-:Y:S01]  /*3fc0*/  MOV R14, R20 ;  /* 0x00000014000e7202 */ /* 0x000fe20000000f00 */
[----:B------:R-:W-:Y:S01]  /*3fd0*/  IMAD.MOV.U32 R15, RZ, RZ, R21 ;  /* 0x000000ffff0f7224 */ /* 0x000fe200078e0015 */
[----:B------:R-:W-:-:S07]  /*3fe0*/  MOV R4, 0x4000 ;  /* 0x0000400000047802 */ /* 0x000fce0000000f00 */
[----:B------:R-:W-:Y:S05]  /*3ff0*/  CALL.REL.NOINC `($__internal_0_$__cuda_sm20_div_rn_f64_full) ;  /* 0x0000003000807944 */ /* 0x000fea0003c00000 */
.L_x_35:
[----:B------:R-:W-:Y:S05]  /*4000*/  BSYNC.RECONVERGENT B1 ;  /* 0x0000000000017941 */ /* 0x000fea0003800200 */
.L_x_34:
[----:B------:R-:W0:Y:S01]  /*4010*/  MUFU.RCP64H R5, R21 ;  /* 0x0000001500057308 */ /* 0x000e220000001800 */
[----:B------:R-:W-:Y:S01]  /*4020*/  IMAD.MOV.U32 R4, RZ, RZ, 0x1 ;  /* 0x00000001ff047424 */ /* 0x000fe200078e00ff */
[----:B------:R-:W-:Y:S01]  /*4030*/  FSETP.GEU.AND P2, PT, |R23|, 6.5827683646048100446e-37, PT ;  /* 0x036000001700780b */ /* 0x000fe20003f4e200 */
[----:B------:R-:W-:Y:S01]  /*4040*/  IMAD.WIDE R18, R19, 0x8, R30 ;  /* 0x0000000813127825 */ /* 0x000fe200078e021e */
[----:B------:R-:W-:Y:S04]  /*4050*/  BSSY.RECONVERGENT B1, `(.L_x_36) ;  /* 0x0000015000017945 */ /* 0x000fe80003800200 */
[----:B------:R1:W-:Y:S01]  /*4060*/  STG.E.64 desc[UR8][R18.64], R34 ;  /* 0x0000002212007986 */ /* 0x0003e2000c101b08 */
        /* <DEDUP_REMOVED lines=10> */
[----:B-1----:R-:W-:Y:S05]  /*4110*/  @P0 BRA P2, `(.L_x_37) ;  /* 0x0000000000200947 */ /* 0x002fea0001000000 */
[----:B------:R-:W-:Y:S01]  /*4120*/  MOV R12, R22 ;  /* 0x00000016000c7202 */ /* 0x000fe20000000f00 */
[----:B------:R-:W-:Y:S01]  /*4130*/  IMAD.MOV.U32 R13, RZ, RZ, R23 ;  /* 0x000000ffff0d7224 */ /* 0x000fe200078e0017 */
[----:B------:R-:W-:Y:S01]  /*4140*/  MOV R15, R21 ;  /* 0x00000015000f7202 */ /* 0x000fe20000000f00 */
[----:B------:R-:W-:Y:S01]  /*4150*/  IMAD.MOV.U32 R14, RZ, RZ, R20 ;  /* 0x000000ffff0e7224 */ /* 0x000fe200078e0014 */
[----:B------:R-:W-:-:S07]  /*4160*/  MOV R4, 0x4180 ;  /* 0x0000418000047802 */ /* 0x000fce0000000f00 */
[----:B------:R-:W-:Y:S05]  /*4170*/  CALL.REL.NOINC `($__internal_0_$__cuda_sm20_div_rn_f64_full) ;  /* 0x0000003000207944 */ /* 0x000fea0003c00000 */
[----:B------:R-:W-:Y:S02]  /*4180*/  IMAD.MOV.U32 R4, RZ, RZ, R34 ;  /* 0x000000ffff047224 */ /* 0x000fe400078e0022 */
[----:B------:R-:W-:-:S07]  /*4190*/  IMAD.MOV.U32 R5, RZ, RZ, R35 ;  /* 0x000000ffff057224 */ /* 0x000fce00078e0023 */
.L_x_37:
[----:B------:R-:W-:Y:S05]  /*41a0*/  BSYNC.RECONVERGENT B1 ;  /* 0x0000000000017941 */ /* 0x000fea0003800200 */
.L_x_36:
[----:B------:R-:W0:Y:S01]  /*41b0*/  MUFU.RCP64H R7, R21 ;  /* 0x0000001500077308 */ /* 0x000e220000001800 */
[----:B------:R-:W-:Y:S01]  /*41c0*/  MOV R6, 0x1 ;  /* 0x0000000100067802 */ /* 0x000fe20000000f00 */
[----:B------:R1:W-:Y:S01]  /*41d0*/  STG.E.64 desc[UR8][R18.64+0x8], R4 ;  /* 0x0000080412007986 */ /* 0x0003e2000c101b08 */
[----:B------:R-:W-:Y:S01]  /*41e0*/  FSETP.GEU.AND P2, PT, |R25|, 6.5827683646048100446e-37, PT ;  /* 0x036000001900780b */ /* 0x000fe20003f4e200 */
[----:B------:R-:W-:Y:S03]  /*41f0*/  BSSY.RECONVERGENT B1, `(.L_x_38) ;  /* 0x0000012000017945 */ /* 0x000fe60003800200 */
        /* <DEDUP_REMOVED lines=11> */
[----:B------:R-:W-:Y:S01]  /*42b0*/  IMAD.MOV.U32 R12, RZ, RZ, R24 ;  /* 0x000000ffff0c7224 */ /* 0x000fe200078e0018 */
[----:B------:R-:W-:Y:S01]  /*42c0*/  MOV R14, R20 ;  /* 0x00000014000e7202 */ /* 0x000fe20000000f00 */
[----:B------:R-:W-:Y:S01]  /*42d0*/  IMAD.MOV.U32 R13, RZ, RZ, R25 ;  /* 0x000000ffff0d7224 */ /* 0x000fe200078e0019 */
[----:B------:R-:W-:Y:S01]  /*42e0*/  MOV R4, 0x4310 ;  /* 0x0000431000047802 */ /* 0x000fe20000000f00 */
[----:B------:R-:W-:-:S07]  /*42f0*/  IMAD.MOV.U32 R15, RZ, RZ, R21 ;  /* 0x000000ffff0f7224 */ /* 0x000fce00078e0015 */
[----:B------:R-:W-:Y:S05]  /*4300*/  CALL.REL.NOINC `($__internal_0_$__cuda_sm20_div_rn_f64_full) ;  /* 0x0000002c00bc7944 */ /* 0x000fea0003c00000 */
.L_x_39:
[----:B------:R-:W-:Y:S05]  /*4310*/  BSYNC.RECONVERGENT B1 ;  /* 0x0000000000017941 */ /* 0x000fea0003800200 */
.L_x_38:
[----:B------:R-:W0:Y:S01]  /*4320*/  MUFU.RCP64H R5, R21 ;  /* 0x0000001500057308 */ /* 0x000e220000001800 */
[----:B------:R-:W-:Y:S01]  /*4330*/  IMAD.MOV.U32 R4, RZ, RZ, 0x1 ;  /* 0x00000001ff047424 */ /* 0x000fe200078e00ff */
        /* <DEDUP_REMOVED lines=22> */
.L_x_41:
[----:B------:R-:W-:Y:S05]  /*44a0*/  BSYNC.RECONVERGENT B1 ;  /* 0x0000000000017941 */ /* 0x000fea0003800200 */
.L_x_40:
[----:B------:R-:W-:Y:S01]  /*44b0*/  ISETP.GT.AND P0, PT, R21, 0xfffff, PT ;  /* 0x000fffff1500780c */ /* 0x000fe20003f04270 */
[----:B------:R-:W-:Y:S01]  /*44c0*/  IMAD.MOV.U32 R8, RZ, RZ, R20 ;  /* 0x000000ffff087224 */ /* 0x000fe200078e0014 */
[----:B------:R-:W-:Y:S01]  /*44d0*/  MOV R6, R21 ;  /* 0x0000001500067202 */ /* 0x000fe20000000f00 */
[----:B------:R0:W-:Y:S01]  /*44e0*/  STG.E.64 desc[UR8][R18.64+0x18], R4 ;  /* 0x0000180412007986 */ /* 0x0001e2000c101b08 */
[----:B------:R-:W-:Y:S09]  /*44f0*/  BSSY.RECONVERGENT B1, `(.L_x_42) ;  /* 0x0000050000017945 */ /* 0x000ff20003800200 */
[----:B------:R-:W-:-:S10]  /*4500*/  @!P0 DMUL R20, R20, 1.80143985094819840000e+16 ;  /* 0x4350000014148828 */ /* 0x000fd40000000000 */
[----:B------:R-:W-:Y:S01]  /*4510*/  @!P0 IMAD.MOV.U32 R6, RZ, RZ, R21 ;  /* 0x000000ffff068224 */ /* 0x000fe200078e0015 */
[----:B------:R-:W-:-:S04]  /*4520*/  @!P0 MOV R8, R20 ;  /* 0x0000001400088202 */ /* 0x000fc80000000f00 */
[----:B------:R-:W-:-:S04]  /*4530*/  IADD3 R7, PT, PT, R6, -0x1, RZ ;  /* 0xffffffff06077810 */ /* 0x000fc80007ffe0ff */
[----:B------:R-:W-:Y:S01]  /*4540*/  ISETP.GT.U32.AND P2, PT, R7, 0x7feffffe, PT ;  /* 0x7feffffe0700780c */ /* 0x000fe20003f44070 */
[----:B------:R-:W-:Y:S02]  /*4550*/  IMAD.MOV.U32 R7, RZ, RZ, -0x3ff ;  /* 0xfffffc01ff077424 */ /* 0x000fe400078e00ff */
[----:B------:R-:W-:-:S10]  /*4560*/  @!P0 IMAD.MOV.U32 R7, RZ, RZ, -0x435 ;  /* 0xfffffbcbff078424 */ /* 0x000fd400078e00ff */
[----:B0-----:R-:W-:Y:S05]  /*4570*/  @P2 BRA `(.L_x_43) ;  /* 0x0000000400042947 */ /* 0x001fea0003800000 */
[----:B------:R-:W-:Y:S01]  /*4580*/  LOP3.LUT R4, R6, 0xfffff, RZ, 0xc0, !PT ;  /* 0x000fffff06047812 */ /* 0x000fe200078ec0ff */
[----:B------:R-:W-:Y:S01]  /*4590*/  IMAD.MOV.U32 R16, RZ, RZ, -0x748574fc ;  /* 0x8b7a8b04ff107424 */ /* 0x000fe200078e00ff */
[----:B------:R-:W-:Y:S01]  /*45a0*/  MOV R17, 0x3ed0ee25 ;  /* 0x3ed0ee2500117802 */ /* 0x000fe20000000f00 */
[----:B------:R-:W-:Y:S01]  /*45b0*/  UMOV UR12, 0x3ae80f1e ;  /* 0x3ae80f1e000c7882 */ /* 0x000fe20000000000 */
[----:B------:R-:W-:Y:S01]  /*45c0*/  LOP3.LUT R5, R4, 0x3ff00000, RZ, 0xfc, !PT ;  /* 0x3ff0000004057812 */ /* 0x000fe200078efcff */
[----:B------:R-:W-:Y:S01]  /*45d0*/  IMAD.MOV.U32 R4, RZ, RZ, R8 ;  /* 0x000000ffff047224 */ /* 0x000fe200078e0008 */
[----:B------:R-:W-:Y:S01]  /*45e0*/  UMOV UR13, 0x3eb1380b ;  /* 0x3eb1380b000d7882 */ /* 0x000fe20000000000 */
[----:B------:R-:W-:Y:S01]  /*45f0*/  IMAD.MOV.U32 R8, RZ, RZ, RZ ;  /* 0x000000ffff087224 */ /* 0x000fe200078e00ff */
[----:B------:R-:W-:Y:S01]  /*4600*/  ISETP.GE.U32.AND P0, PT, R5, 0x3ff6a09f, PT ;  /* 0x3ff6a09f0500780c */ /* 0x000fe20003f06070 */
[----:B------:R-:W-:Y:S01]  /*4610*/  IMAD.MOV.U32 R19, RZ, RZ, 0x43300000 ;  /* 0x43300000ff137424 */ /* 0x000fe200078e00ff */
[----:B------:R-:W-:Y:S01]  /*4620*/  LEA.HI R18, R6, R7, RZ, 0xc ;  /* 0x0000000706127211 */ /* 0x000fe200078f60ff */
[----:B------:R-:W-:Y:S01]  /*4630*/  UMOV UR14, 0x80000000 ;  /* 0x80000000000e7882 */ /* 0x000fe20000000000 */
[----:B------:R-:W-:-:S09]  /*4640*/  UMOV UR15, 0x43300000 ;  /* 0x43300000000f7882 */ /* 0x000fd20000000000 */
[----:B------:R-:W-:Y:S02]  /*4650*/  @P0 VIADD R9, R5, 0xfff00000 ;  /* 0xfff0000005090836 */ /* 0x000fe40000000000 */
[----:B------:R-:W-:-:S03]  /*4660*/  @P0 VIADD R18, R18, 0x1 ;  /* 0x0000000112120836 */ /* 0x000fc60000000000 */
[----:B------:R-:W-:Y:S02]  /*4670*/  @P0 MOV R5, R9 ;  /* 0x0000000900050202 */ /* 0x000fe40000000f00 */
[----:B------:R-:W-:-:S04]  /*4680*/  LOP3.LUT R18, R18, 0x80000000, RZ, 0x3c, !PT ;  /* 0x8000000012127812 */ /* 0x000fc800078e3cff */
[C---:B------:R-:W-:Y:S02]  /*4690*/  DADD R14, R4.reuse, 1 ;  /* 0x3ff00000040e7429 */ /* 0x040fe40000000000 */
[----:B------:R-:W-:-:S04]  /*46a0*/  DADD R4, R4, -1 ;  /* 0xbff0000004047429 */ /* 0x000fc80000000000 */
[----:B------:R-:W0:Y:S02]  /*46b0*/  MUFU.RCP64H R9, R15 ;  /* 0x0000000f00097308 */ /* 0x000e240000001800 */
[----:B0-----:R-:W-:-:S08]  /*46c0*/  DFMA R10, -R14, R8, 1 ;  /* 0x3ff000000e0a742b */ /* 0x001fd00000000108 */
[----:B------:R-:W-:-:S08]  /*46d0*/  DFMA R10, R10, R10, R10 ;  /* 0x0000000a0a0a722b */ /* 0x000fd0000000000a */
[----:B------:R-:W-:-:S08]  /*46e0*/  DFMA R8, R8, R10, R8 ;  /* 0x0000000a0808722b */ /* 0x000fd00000000008 */
[----:B------:R-:W-:-:S08]  /*46f0*/  DMUL R10, R4, R8 ;  /* 0x00000008040a7228 */ /* 0x000fd00000000000 */
[----:B------:R-:W-:-:S08]  /*4700*/  DFMA R10, R4, R8, R10 ;  /* 0x00000008040a722b */ /* 0x000fd0000000000a */
[----:B------:R-:W-:Y:S02]  /*4710*/  DMUL R12, R10, R10 ;  /* 0x0000000a0a0c7228 */ /* 0x000fe40000000000 */
[----:B------:R-:W-:-:S06]  /*4720*/  DADD R6, R4, -R10 ;  /* 0x0000000004067229 */ /* 0x000fcc000000080a */
[----:B------:R-:W-:Y:S01]  /*4730*/  DFMA R14, R12, UR12, R16 ;  /* 0x0000000c0c0e7c2b */ /* 0x000fe20008000010 */
[----:B------:R-:W-:Y:S01]  /*4740*/  UMOV UR12, 0x9f02676f ;  /* 0x9f02676f000c7882 */ /* 0x000fe20000000000 */
[----:B------:R-:W-:Y:S01]  /*4750*/  UMOV UR13, 0x3ef3b266 ;  /* 0x3ef3b266000d7882 */ /* 0x000fe20000000000 */
[----:B------:R-:W-:Y:S02]  /*4760*/  DADD R16, R6, R6 ;  /* 0x0000000006107229 */ /* 0x000fe40000000006 */
[----:B------:R-:W-:Y:S01]  /*4770*/  DADD R6, R18, -UR14 ;  /* 0x8000000e12067e29 */ /* 0x000fe20008000000 */
[----:B------:R-:W-:Y:S01]  /*4780*/  UMOV UR14, 0xfefa39ef ;  /* 0xfefa39ef000e7882 */ /* 0x000fe20000000000 */
[----:B------:R-:W-:Y:S01]  /*4790*/  UMOV UR15, 0x3fe62e42 ;  /* 0x3fe62e42000f7882 */ /* 0x000fe20000000000 */
[----:B------:R-:W-:Y:S01]  /*47a0*/  DFMA R14, R12, R14, UR12 ;  /* 0x0000000c0c0e7e2b */ /* 0x000fe2000800000e */
[----:B------:R-:W-:Y:S01]  /*47b0*/  UMOV UR12, 0xa9ab0956 ;  /* 0xa9ab0956000c7882 */ /* 0x000fe20000000000 */
[----:B------:R-:W-:Y:S01]  /*47c0*/  UMOV UR13, 0x3f1745cb ;  /* 0x3f1745cb000d7882 */ /* 0x000fe20000000000 */
[----:B------:R-:W-:-:S02]  /*47d0*/  DFMA R16, R4, -R10, R16 ;  /* 0x8000000a0410722b */ /* 0x000fc40000000010 */
[----:B------:R-:W-:-:S03]  /*47e0*/  DFMA R4, R6, UR14, R10 ;  /* 0x0000000e06047c2b */ /* 0x000fc6000800000a */
[----:B------:R-:W-:Y:S01]  /*47f0*/  DFMA R14, R12, R14, UR12 ;  /* 0x0000000c0c0e7e2b */ /* 0x000fe2000800000e */
[----:B------:R-:W-:Y:S01]  /*4800*/  UMOV UR12, 0x2d1b5154 ;  /* 0x2d1b5154000c7882 */ /* 0x000fe20000000000 */
[----:B------:R-:W-:Y:S01]  /*4810*/  UMOV UR13, 0x3f3c71c7 ;  /* 0x3f3c71c7000d7882 */ /* 0x000fe20000000000 */
[----:B------:R-:W-:-:S05]  /*4820*/  DMUL R16, R8, R16 ;  /* 0x0000001008107228 */ /* 0x000fca0000000000 */
[----:B------:R-:W-:Y:S01]  /*4830*/  DFMA R14, R12, R14, UR12 ;  /* 0x0000000c0c0e7e2b */ /* 0x000fe2000800000e */
[----:B------:R-:W-:Y:S01]  /*4840*/  UMOV UR12, 0x923be72d ;  /* 0x923be72d000c7882 */ /* 0x000fe20000000000 */
[----:B------:R-:W-:-:S06]  /*4850*/  UMOV UR13, 0x3f624924 ;  /* 0x3f624924000d7882 */ /* 0x000fcc0000000000 */
        /* <DEDUP_REMOVED lines=8> */
[----:B------:R-:W-:Y:S02]  /*48e0*/  UMOV UR13, 0x3fe62e42 ;  /* 0x3fe62e42000d7882 */ /* 0x000fe40000000000 */
[----:B------:R-:W-:Y:S01]  /*48f0*/  DFMA R18, R6, -UR12, R4 ;  /* 0x8000000c06127c2b */ /* 0x000fe20008000004 */
[----:B------:R-:W-:Y:S01]  /*4900*/  UMOV UR12, 0x3b39803f ;  /* 0x3b39803f000c7882 */ /* 0x000fe20000000000 */
[----:B------:R-:W-:Y:S02]  /*4910*/  UMOV UR13, 0x3c7abc9e ;  /* 0x3c7abc9e000d7882 */ /* 0x000fe40000000000 */
[----:B------:R-:W-:-:S04]  /*4920*/  DMUL R14, R12, R14 ;  /* 0x0000000e0c0e7228 */ /* 0x000fc80000000000 */
[----:B------:R-:W-:-:S04]  /*4930*/  DADD R18, -R10, R18 ;  /* 0x000000000a127229 */ /* 0x000fc80000000112 */
[----:B------:R-:W-:-:S08]  /*4940*/  DFMA R14, R10, R14, R16 ;  /* 0x0000000e0a0e722b */ /* 0x000fd00000000010 */
[----:B------:R-:W-:-:S08]  /*4950*/  DADD R14, R14, -R18 ;  /* 0x000000000e0e7229 */ /* 0x000fd00000000812 */
[----:B------:R-:W-:-:S08]  /*4960*/  DFMA R14, R6, UR12, R14 ;  /* 0x0000000c060e7c2b */ /* 0x000fd0000800000e */
[----:B------:R-:W-:Y:S01]  /*4970*/  DADD R4, R4, R14 ;  /* 0x0000000004047229 */ /* 0x000fe2000000000e */
[----:B------:R-:W-:Y:S10]  /*4980*/  BRA `(.L_x_44) ;  /* 0x0000000000187947 */ /* 0x000ff40003800000 */
.L_x_43:
[----:B------:R-:W-:Y:S01]  /*4990*/  MOV R4, 0x0 ;  /* 0x0000000000047802 */ /* 0x000fe20000000f00 */
[----:B------:R-:W-:Y:S01]  /*49a0*/  IMAD.MOV.U32 R5, RZ, RZ, 0x7ff00000 ;  /* 0x7ff00000ff057424 */ /* 0x000fe200078e00ff */
[----:B------:R-:W-:-:S05]  /*49b0*/  LOP3.LUT P0, RZ, R21, 0x7fffffff, RZ, 0xc0, !PT ;  /* 0x7fffffff15ff7812 */ /* 0x000fca000780c0ff */
[----:B------:R-:W-:-:S10]  /*49c0*/  DFMA R4, R20, R4, +INF ;  /* 0x7ff000001404742b */ /* 0x000fd40000000004 */
[----:B------:R-:W-:Y:S02]  /*49d0*/  FSEL R4, R4, RZ, P0 ;  /* 0x000000ff04047208 */ /* 0x000fe40000000000 */
[----:B------:R-:W-:-:S07]  /*49e0*/  FSEL R5, R5, -QNAN , P0 ;  /* 0xfff0000005057808 */ /* 0x000fce0000000000 */
.L_x_44:
[----:B------:R-:W-:Y:S05]  /*49f0*/  BSYNC.RECONVERGENT B1 ;  /* 0x0000000000017941 */ /* 0x000fea0003800200 */
.L_x_42:
[----:B------:R-:W-:-:S05]  /*4a00*/  IMAD.WIDE R6, R33, 0x8, R28 ;  /* 0x0000000821067825 */ /* 0x000fca00078e021c */
[----:B------:R1:W-:Y:S01]  /*4a10*/  STG.E.64 desc[UR8][R6.64], R4 ;  /* 0x0000000406007986 */ /* 0x0003e2000c101b08 */
[----:B------:R-:W-:Y:S05]  /*4a20*/  BRA `(.L_x_45) ;  /* 0x0000000000187947 */ /* 0x000fea0003800000 */
.L_x_33:
[----:B------:R-:W-:-:S04]  /*4a30*/  IMAD.SHL.U32 R5, R33, 0x4, RZ ;  /* 0x0000000421057824 */ /* 0x000fc800078e00ff */
[----:B------:R-:W-:-:S05]  /*4a40*/  IMAD.WIDE R4, R5, 0x8, R30 ;  /* 0x0000000805047825 */ /* 0x000fca00078e021e */
[----:B------:R0:W-:Y:S04]  /*4a50*/  STG.E.64 desc[UR8][R4.64], R12 ;  /* 0x0000000c04007986 */ /* 0x0001e8000c101b08 */
[----:B------:R0:W-:Y:S04]  /*4a60*/  STG.E.64 desc[UR8][R4.64+0x8], R22 ;  /* 0x0000081604007986 */ /* 0x0001e8000c101b08 */
[----:B------:R0:W-:Y:S04]  /*4a70*/  STG.E.64 desc[UR8][R4.64+0x10], R24 ;  /* 0x0000101804007986 */ /* 0x0001e8000c101b08 */
[----:B------:R0:W-:Y:S02]  /*4a80*/  STG.E.64 desc[UR8][R4.64+0x18], R26 ;  /* 0x0000181a04007986 */ /* 0x0001e4000c101b08 */
.L_x_45:
[----:B------:R-:W-:Y:S05]  /*4a90*/  BSYNC.RECONVERGENT B0 ;  /* 0x0000000000007941 */ /* 0x000fea0003800200 */
.L_x_32:
[----:B------:R-:W-:-:S04]  /*4aa0*/  UIADD3 UR4, UP0, UPT, UR4, 0x4, URZ ;  /* 0x0000000404047890 */ /* 0x000fc8000ff1e0ff */
[----:B------:R-:W-:Y:S01]  /*4ab0*/  UIADD3.X UR5, UPT, UPT, URZ, UR5, URZ, UP0, !UPT ;  /* 0x00000005ff057290 */ /* 0x000fe200087fe4ff */
[----:B------:R-:W-:Y:S11]  /*4ac0*/  @P1 BRA `(.L_x_46) ;  /* 0xffffffb800c81947 */ /* 0x000ff6000383ffff */
[----:B------:R-:W2:Y:S01]  /*4ad0*/  LDCU UR4, c[0x0][0x380] ;  /* 0x00007000ff0477ac */ /* 0x000ea20008000800 */
[----:B------:R-:W-:Y:S02]  /*4ae0*/  ISETP.NE.AND P1, PT, R3, RZ, PT ;  /* 0x000000ff0300720c */ /* 0x000fe40003f25270 */
[----:B------:R-:W-:Y:S02]  /*4af0*/  CS2R R18, SRZ ;  /* 0x0000000000127805 */ /* 0x000fe4000001ff00 */
[----:B------:R-:W-:Y:S01]  /*4b00*/  MOV R35, RZ ;  /* 0x000000ff00237202 */ /* 0x000fe20000000f00 */
[----:B--2---:R-:W-:-:S09]  /*4b10*/  UISETP.GE.U32.AND UP0, UPT, UR4, 0x10, UPT ;  /* 0x000000100400788c */ /* 0x004fd2000bf06070 */
[----:B------:R-:W-:Y:S05]  /*4b20*/  BRA.U !UP0, `(.L_x_47) ;  /* 0x0000000108b47547 */ /* 0x000fea000b800000 */
[----:B01----:R-:W0:Y:S01]  /*4b30*/  LDC.64 R4, c[0x0][0x410] ;  /* 0x00010400ff047b82 */ /* 0x003e220000000a00 */
[----:B------:R-:W-:Y:S01]  /*4b40*/  ULOP3.LUT UR6, UR4, 0x7ffffff0, URZ, 0xc0, !UPT ;  /* 0x7ffffff004067892 */ /* 0x000fe2000f8ec0ff */
[----:B------:R-:W-:-:S03]  /*4b50*/  CS2R R18, SRZ ;  /* 0x0000000000127805 */ /* 0x000fc6000001ff00 */
[----:B------:R-:W-:Y:S02]  /*4b60*/  UIADD3 UR5, UPT, UPT, -UR6, URZ, URZ ;  /* 0x000000ff06057290 */ /* 0x000fe4000fffe1ff */
[----:B------:R-:W-:Y:S02]  /*4b70*/  IMAD.U32 R35, RZ, RZ, UR6 ;  /* 0x00000006ff237e24 */ /* 0x000fe4000f8e00ff */
[----:B0-----:R-:W-:-:S03]  /*4b80*/  IMAD.WIDE R4, R0, 0x8, R4 ;  /* 0x0000000800047825 */ /* 0x001fc600078e0204 */
[----:B------:R-:W-:-:S05]  /*4b90*/  IADD3 R4, P0, PT, R4, 0x40, RZ ;  /* 0x0000004004047810 */ /* 0x000fca0007f1e0ff */
[----:B------:R-:W-:-:S08]  /*4ba0*/  IMAD.X R5, RZ, RZ, R5, P0 ;  /* 0x000000ffff057224 */ /* 0x000fd000000e0605 */
.L_x_48:
[----:B------:R-:W2:Y:S04]  /*4bb0*/  LDG.E.64 R20, desc[UR8][R4.64+-0x40] ;  /* 0xffffc00804147981 */ /* 0x000ea8000c1e1b00 */
[----:B------:R-:W3:Y:S04]  /*4bc0*/  LDG.E.64 R22, desc[UR8][R4.64+-0x38] ;  /* 0xffffc80804167981 */ /* 0x000ee8000c1e1b00 */
[----:B------:R-:W4:Y:S04]  /*4bd0*/  LDG.E.64 R24, desc[UR8][R4.64+-0x30] ;  /* 0xffffd00804187981 */ /* 0x000f28000c1e1b00 */
[----:B------:R-:W5:Y:S04]  /*4be0*/  LDG.E.64 R32, desc[UR8][R4.64+-0x28] ;  /* 0xffffd80804207981 */ /* 0x000f68000c1e1b00 */
[----:B------:R-:W5:Y:S04]  /*4bf0*/  LDG.E.64 R26, desc[UR8][R4.64+-0x20] ;  /* 0xffffe008041a7981 */ /* 0x000f68000c1e1b00 */
[----:B------:R-:W5:Y:S04]  /*4c00*/  LDG.E.64 R16, desc[UR8][R4.64+-0x18] ;  /* 0xffffe80804107981 */ /* 0x000f68000c1e1b00 */
[----:B------:R-:W5:Y:S04]  /*4c10*/  LDG.E.64 R14, desc[UR8][R4.64+-0x10] ;  /* 0xfffff008040e7981 */ /* 0x000f68000c1e1b00 */
[----:B------:R-:W5:Y:S04]  /*4c20*/  LDG.E.64 R12, desc[UR8][R4.64+-0x8] ;  /* 0xfffff808040c7981 */ /* 0x000f68000c1e1b00 */
[----:B------:R-:W5:Y:S04]  /*4c30*/  LDG.E.64 R10, desc[UR8][R4.64] ;  /* 0x00000008040a7981 */ /* 0x000f68000c1e1b00 */
[----:B------:R-:W5:Y:S04]  /*4c40*/  LDG.E.64 R8, desc[UR8][R4.64+0x8] ;  /* 0x0000080804087981 */ /* 0x000f68000c1e1b00 */
[----:B------:R-:W5:Y:S01]  /*4c50*/  LDG.E.64 R6, desc[UR8][R4.64+0x10] ;  /* 0x0000100804067981 */ /* 0x000f62000c1e1b00 */
[----:B--2---:R-:W-:-:S03]  /*4c60*/  DADD R20, R20, R18 ;  /* 0x0000000014147229 */ /* 0x004fc60000000012 */
[----:B------:R-:W2:Y:S05]  /*4c70*/  LDG.E.64 R18, desc[UR8][R4.64+0x18] ;  /* 0x0000180804127981 */ /* 0x000eaa000c1e1b00 */
[----:B---3--:R-:W-:Y:S02]  /*4c80*/  DADD R22, R20, R22 ;  /* 0x0000000014167229 */ /* 0x008fe40000000016 */
[----:B------:R-:W3:Y:S06]  /*4c90*/  LDG.E.64 R20, desc[UR8][R4.64+0x20] ;  /* 0x0000200804147981 */ /* 0x000eec000c1e1b00 */
[----:B----4-:R-:W-:-:S02]  /*4ca0*/  DADD R24, R22, R24 ;  /* 0x0000000016187229 */ /* 0x010fc40000000018 */
[----:B------:R-:W4:Y:S06]  /*4cb0*/  LDG.E.64 R22, desc[UR8][R4.64+0x28] ;  /* 0x0000280804167981 */ /* 0x000f2c000c1e1b00 */
[----:B-----5:R-:W-:Y:S02]  /*4cc0*/  DADD R32, R24, R32 ;  /* 0x0000000018207229 */ /* 0x020fe40000000020 */
[----:B------:R-:W5:Y:S06]  /*4cd0*/  LDG.E.64 R24, desc[UR8][R4.64+0x30] ;  /* 0x0000300804187981 */ /* 0x000f6c000c1e1b00 */
[----:B------:R-:W-:-:S02]  /*4ce0*/  DADD R26, R32, R26 ;  /* 0x00000000201a7229 */ /* 0x000fc4000000001a */
[----:B------:R0:W5:Y:S01]  /*4cf0*/  LDG.E.64 R32, desc[UR8][R4.64+0x38] ;  /* 0x0000380804207981 */ /* 0x000162000c1e1b00 */
[----:B------:R-:W-:-:S04]  /*4d00*/  UIADD3 UR5, UPT, UPT, UR5, 0x10, URZ ;  /* 0x0000001005057890 */ /* 0x000fc8000fffe0ff */
[----:B------:R-:W-:Y:S01]  /*4d10*/  UISETP.NE.AND UP0, UPT, UR5, URZ, UPT ;  /* 0x000000ff0500728c */ /* 0x000fe2000bf05270 */
[----:B------:R-:W-:Y:S01]  /*4d20*/  DADD R16, R26, R16 ;  /* 0x000000001a107229 */ /* 0x000fe20000000010 */
[----:B0-----:R-:W-:-:S07]  /*4d30*/  IADD3 R4, P0, PT, R4, 0x80, RZ ;  /* 0x0000008004047810 */ /* 0x001fce0007f1e0ff */
[----:B------:R-:W-:Y:S01]  /*4d40*/  DADD R14, R16, R14 ;  /* 0x00000000100e7229 */ /* 0x000fe2000000000e */
[----:B------:R-:W-:-:S07]  /*4d50*/  IADD3.X R5, PT, PT, RZ, R5, RZ, P0, !PT ;  /* 0x00000005ff057210 */ /* 0x000fce00007fe4ff */
[----:B------:R-:W-:-:S08]  /*4d60*/  DADD R12, R14, R12 ;  /* 0x000000000e0c7229 */ /* 0x000fd0000000000c */
[----:B------:R-:W-:-:S08]  /*4d70*/  DADD R10, R12, R10 ;  /* 0x000000000c0a7229 */ /* 0x000fd0000000000a */
[----:B------:R-:W-:-:S08]  /*4d80*/  DADD R8, R10, R8 ;  /* 0x000000000a087229 */ /* 0x000fd00000000008 */
[----:B------:R-:W-:-:S08]  /*4d90*/  DADD R6, R8, R6 ;  /* 0x0000000008067229 */ /* 0x000fd00000000006 */
[----:B--2---:R-:W-:-:S08]  /*4da0*/  DADD R6, R6, R18 ;  /* 0x0000000006067229 */ /* 0x004fd00000000012 */
[----:B---3--:R-:W-:-:S08]  /*4db0*/  DADD R6, R6, R20 ;  /* 0x0000000006067229 */ /* 0x008fd00000000014 */
[----:B----4-:R-:W-:-:S08]  /*4dc0*/  DADD R6, R6, R22 ;  /* 0x0000000006067229 */ /* 0x010fd00000000016 */
[----:B-----5:R-:W-:-:S08]  /*4dd0*/  DADD R6, R6, R24 ;  /* 0x0000000006067229 */ /* 0x020fd00000000018 */
[----:B------:R-:W-:Y:S01]  /*4de0*/  DADD R18, R6, R32 ;  /* 0x0000000006127229 */ /* 0x000fe20000000020 */
[----:B------:R-:W-:Y:S10]  /*4df0*/  BRA.U UP0, `(.L_x_48) ;  /* 0xfffffffd006c7547 */ /* 0x000ff4000b83ffff */
.L_x_47:
[----:B------:R-:W-:Y:S05]  /*4e00*/  @!P1 BRA `(.L_x_6) ;  /* 0x0000000000d49947 */ /* 0x000fea0003800000 */
[----:B------:R-:W-:Y:S01]  /*4e10*/  ISETP.GE.U32.AND P0, PT, R3, 0x8, PT ;  /* 0x000000080300780c */ /* 0x000fe20003f06070 */
[----:B------:R-:W-:-:S04]  /*4e20*/  ULOP3.LUT UR5, UR4, 0x7, URZ, 0xc0, !UPT ;  /* 0x0000000704057892 */ /* 0x000fc8000f8ec0ff */
[----:B------:R-:W-:-:S08]  /*4e30*/  UISETP.NE.AND UP0, UPT, UR5, URZ, UPT ;  /* 0x000000ff0500728c */ /* 0x000fd0000bf05270 */
[----:B------:R-:W-:Y:S05]  /*4e40*/  @!P0 BRA `(.L_x_49) ;  /* 0x0000000000488947 */ /* 0x000fea0003800000 */
[----:B0-----:R-:W-:-:S05]  /*4e50*/  IMAD.WIDE.U32 R12, R35, 0x8, R28 ;  /* 0x00000008230c7825 */ /* 0x001fca00078e001c */
[----:B------:R-:W2:Y:S04]  /*4e60*/  LDG.E.64 R14, desc[UR8][R12.64] ;  /* 0x000000080c0e7981 */ /* 0x000ea8000c1e1b00 */
[----:B------:R-:W3:Y:S04]  /*4e70*/  LDG.E.64 R16, desc[UR8][R12.64+0x8] ;  /* 0x000008080c107981 */ /* 0x000ee8000c1e1b00 */
[----:B------:R-:W4:Y:S04]  /*4e80*/  LDG.E.64 R20, desc[UR8][R12.64+0x10] ;  /* 0x000010080c147981 */ /* 0x000f28000c1e1b00 */
[----:B------:R-:W5:Y:S04]  /*4e90*/  LDG.E.64 R22, desc[UR8][R12.64+0x18] ;  /* 0x000018080c167981 */ /* 0x000f68000c1e1b00 */
[----:B------:R-:W5:Y:S04]  /*4ea0*/  LDG.E.64 R8, desc[UR8][R12.64+0x20] ;  /* 0x000020080c087981 */ /* 0x000f68000c1e1b00 */
[----:B-1----:R-:W5:Y:S04]  /*4eb0*/  LDG.E.64 R6, desc[UR8][R12.64+0x28] ;  /* 0x000028080c067981 */ /* 0x002f68000c1e1b00 */
[----:B------:R-:W5:Y:S04]  /*4ec0*/  LDG.E.64 R4, desc[UR8][R12.64+0x30] ;  /* 0x000030080c047981 */ /* 0x000f68000c1e1b00 */
[----:B------:R-:W5:Y:S01]  /*4ed0*/  LDG.E.64 R10, desc[UR8][R12.64+0x38] ;  /* 0x000038080c0a7981 */ /* 0x000f62000c1e1b00 */
[----:B------:R-:W-:Y:S01]  /*4ee0*/  VIADD R35, R35, 0x8 ;  /* 0x0000000823237836 */ /* 0x000fe20000000000 */
[----:B--2---:R-:W-:-:S08]  /*4ef0*/  DADD R14, R18, R14 ;  /* 0x00000000120e7229 */ /* 0x004fd0000000000e */
[----:B---3--:R-:W-:-:S08]  /*4f00*/  DADD R14, R14, R16 ;  /* 0x000000000e0e7229 */ /* 0x008fd00000000010 */
[----:B----4-:R-:W-:-:S08]  /*4f10*/  DADD R14, R14, R20 ;  /* 0x000000000e0e7229 */ /* 0x010fd00000000014 */
[----:B-----5:R-:W-:-:S08]  /*4f20*/  DADD R14, R14, R22 ;  /* 0x000000000e0e7229 */ /* 0x020fd00000000016 */
[----:B------:R-:W-:-:S08]  /*4f30*/  DADD R8, R14, R8 ;  /* 0x000000000e087229 */ /* 0x000fd00000000008 */
[----:B------:R-:W-:-:S08]  /*4f40*/  DADD R6, R8, R6 ;  /* 0x0000000008067229 */ /* 0x000fd00000000006 */
[----:B------:R-:W-:-:S08]  /*4f50*/  DADD R4, R6, R4 ;  /* 0x0000000006047229 */ /* 0x000fd00000000004 */
[----:B------:R-:W-:-:S11]  /*4f60*/  DADD R18, R4, R10 ;  /* 0x0000000004127229 */ /* 0x000fd6000000000a */
.L_x_49:
[----:B------:R-:W-:Y:S05]  /*4f70*/  BRA.U !UP0, `(.L_x_6) ;  /* 0x0000000108787547 */ /* 0x000fea000b800000 */
[----:B------:R-:W-:Y:S02]  /*4f80*/  UISETP.GE.U32.AND UP0, UPT, UR5, 0x4, UPT ;  /* 0x000000040500788c */ /* 0x000fe4000bf06070 */
[----:B------:R-:W-:-:S04]  /*4f90*/  ULOP3.LUT UR4, UR4, 0x3, URZ, 0xc0, !UPT ;  /* 0x0000000304047892 */ /* 0x000fc8000f8ec0ff */
[----:B------:R-:W-:-:S03]  /*4fa0*/  UISETP.NE.AND UP1, UPT, UR4, URZ, UPT ;  /* 0x000000ff0400728c */ /* 0x000fc6000bf25270 */
[----:B------:R-:W-:Y:S08]  /*4fb0*/  BRA.U !UP0, `(.L_x_50) ;  /* 0x0000000108287547 */ /* 0x000ff0000b800000 */
[----:B------:R-:W-:-:S05]  /*4fc0*/  IMAD.WIDE.U32 R28, R35, 0x8, R28 ;  /* 0x00000008231c7825 */ /* 0x000fca00078e001c */
[----:B01----:R-:W2:Y:S04]  /*4fd0*/  LDG.E.64 R4, desc[UR8][R28.64] ;  /* 0x000000081c047981 */ /* 0x003ea8000c1e1b00 */
[----:B------:R-:W3:Y:S04]  /*4fe0*/  LDG.E.64 R6, desc[UR8][R28.64+0x8] ;  /* 0x000008081c067981 */ /* 0x000ee8000c1e1b00 */
[----:B------:R-:W4:Y:S04]  /*4ff0*/  LDG.E.64 R8, desc[UR8][R28.64+0x10] ;  /* 0x000010081c087981 */ /* 0x000f28000c1e1b00 */
[----:B------:R-:W5:Y:S01]  /*5000*/  LDG.E.64 R10, desc[UR8][R28.64+0x18] ;  /* 0x000018081c0a7981 */ /* 0x000f62000c1e1b00 */
[----:B------:R-:W-:Y:S01]  /*5010*/  VIADD R35, R35, 0x4 ;  /* 0x0000000423237836 */ /* 0x000fe20000000000 */
[----:B--2---:R-:W-:-:S08]  /*5020*/  DADD R4, R18, R4 ;  /* 0x0000000012047229 */ /* 0x004fd00000000004 */
[----:B---3--:R-:W-:-:S08]  /*5030*/  DADD R4, R4, R6 ;  /* 0x0000000004047229 */ /* 0x008fd00000000006 */
[----:B----4-:R-:W-:-:S08]  /*5040*/  DADD R4, R4, R8 ;  /* 0x0000000004047229 */ /* 0x010fd00000000008 */
[----:B-----5:R-:W-:-:S11]  /*5050*/  DADD R18, R4, R10 ;  /* 0x0000000004127229 */ /* 0x020fd6000000000a */
.L_x_50:
[----:B------:R-:W-:Y:S05]  /*5060*/  BRA.U !UP1, `(.L_x_6) ;  /* 0x00000001093c7547 */ /* 0x000fea000b800000 */
[----:B------:R-:W2:Y:S01]  /*5070*/  LDCU.64 UR6, c[0x0][0x410] ;  /* 0x00008200ff0677ac */ /* 0x000ea20008000a00 */
[----:B01----:R-:W-:Y:S01]  /*5080*/  IMAD.WIDE.U32 R4, R35, 0x8, RZ ;  /* 0x0000000823047825 */ /* 0x003fe200078e00ff */
[----:B------:R-:W-:-:S03]  /*5090*/  UIADD3 UR4, UPT, UPT, -UR4, URZ, URZ ;  /* 0x000000ff04047290 */ /* 0x000fc6000fffe1ff */
[----:B------:R-:W-:-:S03]  /*50a0*/  IMAD.WIDE R4, R0, 0x8, R4 ;  /* 0x0000000800047825 */ /* 0x000fc600078e0204 */
[----:B--2---:R-:W-:-:S04]  /*50b0*/  IADD3 R0, P0, PT, R4, UR6, RZ ;  /* 0x0000000604007c10 */ /* 0x004fc8000ff1e0ff */
[----:B------:R-:W-:-:S09]  /*50c0*/  IADD3.X R3, PT, PT, R5, UR7, RZ, P0, !PT ;  /* 0x0000000705037c10 */ /* 0x000fd200087fe4ff */
.L_x_51:
[----:B------:R-:W-:Y:S01]  /*50d0*/  MOV R4, R0 ;  /* 0x0000000000047202 */ /* 0x000fe20000000f00 */
[----:B------:R-:W-:-:S06]  /*50e0*/  IMAD.MOV.U32 R5, RZ, RZ, R3 ;  /* 0x000000ffff057224 */ /* 0x000fcc00078e0003 */
[----:B------:R-:W2:Y:S01]  /*50f0*/  LDG.E.64 R4, desc[UR8][R4.64] ;  /* 0x0000000804047981 */ /* 0x000ea2000c1e1b00 */
[----:B------:R-:W-:Y:S01]  /*5100*/  UIADD3 UR4, UPT, UPT, UR4, 0x1, URZ ;  /* 0x0000000104047890 */ /* 0x000fe2000fffe0ff */
[----:B------:R-:W-:-:S03]  /*5110*/  IADD3 R0, P0, PT, R0, 0x8, RZ ;  /* 0x0000000800007810 */ /* 0x000fc60007f1e0ff */
[----:B------:R-:W-:Y:S02]  /*5120*/  UISETP.NE.AND UP0, UPT, UR4, URZ, UPT ;  /* 0x000000ff0400728c */ /* 0x000fe4000bf05270 */
[----:B------:R-:W-:Y:S01]  /*5130*/  IMAD.X R3, RZ, RZ, R3, P0 ;  /* 0x000000ffff037224 */ /* 0x000fe200000e0603 */
[----:B--2---:R-:W-:-:S06]  /*5140*/  DADD R18, R4, R18 ;  /* 0x0000000004127229 */ /* 0x004fcc0000000012 */
[----:B------:R-:W-:Y:S05]  /*5150*/  BRA.U UP0, `(.L_x_51) ;  /* 0xfffffffd00dc7547 */ /* 0x000fea000b83ffff */
.L_x_6:
[----:B------:R-:W2:Y:S01]  /*5160*/  LDCU UR6, c[0x0][0x3f0] ;  /* 0x00007e00ff0677ac */ /* 0x000ea20008000800 */
[----:B0-----:R-:W-:Y:S01]  /*5170*/  MOV R26, 0x0 ;  /* 0x00000000001a7802 */ /* 0x001fe20000000f00 */
[----:B------:R-:W-:Y:S01]  /*5180*/  IMAD.MOV.U32 R27, RZ, RZ, 0x3ff00000 ;  /* 0x3ff00000ff1b7424 */ /* 0x000fe200078e00ff */
[----:B------:R-:W-:Y:S01]  /*5190*/  MOV R25, 0x3ff00000 ;  /* 0x3ff0000000197802 */ /* 0x000fe20000000f00 */
[----:B------:R-:W-:Y:S01]  /*51a0*/  IMAD.MOV.U32 R24, RZ, RZ, 0x0 ;  /* 0x00000000ff187424 */ /* 0x000fe200078e00ff */
[----:B------:R-:W-:Y:S01]  /*51b0*/  MOV R20, 0x0 ;  /* 0x0000000000147802 */ /* 0x000fe20000000f00 */
[----:B------:R-:W-:Y:S02]  /*51c0*/  IMAD.MOV.U32 R22, RZ, RZ, 0x0 ;  /* 0x00000000ff167424 */ /* 0x000fe400078e00ff */
[----:B------:R-:W-:Y:S02]  /*51d0*/  IMAD.MOV.U32 R23, RZ, RZ, 0x3ff00000 ;  /* 0x3ff00000ff177424 */ /* 0x000fe400078e00ff */
[----:B------:R-:W-:Y:S01]  /*51e0*/  IMAD.MOV.U32 R21, RZ, RZ, 0x3ff00000 ;  /* 0x3ff00000ff157424 */ /* 0x000fe200078e00ff */
[----:B--2---:R-:W-:-:S09]  /*51f0*/  UISETP.GE.AND UP0, UPT, UR6, 0x1, UPT ;  /* 0x000000010600788c */ /* 0x004fd2000bf06270 */
[----:B------:R-:W-:Y:S05]  /*5200*/  BRA.U !UP0, `(.L_x_52) ;  /* 0x0000000d08507547 */ /* 0x000fea000b800000 */
[----:B------:R-:W-:Y:S01]  /*5210*/  UISETP.GE.U32.AND UP1, UPT, UR6, 0x8, UPT ;  /* 0x000000080600788c */ /* 0x000fe2000bf26070 */
[----:B------:R-:W-:Y:S01]  /*5220*/  IMAD.MOV.U32 R0, RZ, RZ, RZ ;  /* 0x000000ffff007224 */ /* 0x000fe200078e00ff */
[----:B------:R-:W-:Y:S01]  /*5230*/  ULOP3.LUT UR7, UR6, 0x7, URZ, 0xc0, !UPT ;  /* 0x0000000706077892 */ /* 0x000fe2000f8ec0ff */
[----:B------:R-:W-:Y:S01]  /*5240*/  MOV R26, 0x0 ;  /* 0x00000000001a7802 */ /* 0x000fe20000000f00 */
[----:B------:R-:W-:Y:S02]  /*5250*/  IMAD.MOV.U32 R27, RZ, RZ, 0x3ff00000 ;  /* 0x3ff00000ff1b7424 */ /* 0x000fe400078e00ff */
[----:B------:R-:W-:-:S03]  /*5260*/  UISETP.NE.AND UP0, UPT, UR7, URZ, UPT ;  /* 0x000000ff0700728c */ /* 0x000fc6000bf05270 */
[----:B------:R-:W-:Y:S08]  /*5270*/  BRA.U !UP1, `(.L_x_53) ;  /* 0x0000000509b47547 */ /* 0x000ff0000b800000 */
[----:B------:R-:W0:Y:S01]  /*5280*/  LDCU.64 UR4, c[0x0][0x3e8] ;  /* 0x00007d00ff0477ac */ /* 0x000e220008000a00 */
[----:B------:R-:W-:Y:S02]  /*5290*/  HFMA2 R27, -RZ, RZ, 1.984375, 0 ;  /* 0x3ff00000ff1b7431 */ /* 0x000fe400000001ff */
[----:B------:R-:W-:Y:S02]  /*52a0*/  IMAD.MOV.U32 R26, RZ, RZ, 0x0 ;  /* 0x00000000ff1a7424 */ /* 0x000fe400078e00ff */
[----:B------:R-:W-:Y:S01]  /*52b0*/  HFMA2 R21, -RZ, RZ, 1.984375, 0 ;  /* 0x3ff00000ff157431 */ /* 0x000fe200000001ff */
[----:B------:R-:W-:Y:S01]  /*52c0*/  ULOP3.LUT UR10, UR6, 0x7ffffff8, URZ, 0xc0, !UPT ;  /* 0x7ffffff8060a7892 */ /* 0x000fe2000f8ec0ff */
[----:B------:R-:W-:Y:S01]  /*52d0*/  IMAD.MOV.U32 R24, RZ, RZ, 0x0 ;  /* 0x00000000ff187424 */ /* 0x000fe200078e00ff */
[----:B------:R-:W-:Y:S01]  /*52e0*/  MOV R22, 0x0 ;  /* 0x0000000000167802 */ /* 0x000fe20000000f00 */
[----:B------:R-:W-:Y:S01]  /*52f0*/  IMAD.MOV.U32 R25, RZ, RZ, 0x3ff00000 ;  /* 0x3ff00000ff197424 */ /* 0x000fe200078e00ff */
[----:B------:R-:W-:Y:S01]  /*5300*/  UIADD3 UR11, UPT, UPT, -UR10, URZ, URZ ;  /* 0x000000ff0a0b7290 */ /* 0x000fe2000fffe1ff */
[----:B------:R-:W-:-:S02]  /*5310*/  IMAD.MOV.U32 R23, RZ, RZ, 0x3ff00000 ;  /* 0x3ff00000ff177424 */ /* 0x000fc400078e00ff */
[----:B------:R-:W-:Y:S02]  /*5320*/  IMAD.MOV.U32 R20, RZ, RZ, 0x0 ;  /* 0x00000000ff147424 */ /* 0x000fe400078e00ff */
[----:B------:R-:W-:Y:S01]  /*5330*/  IMAD.U32 R0, RZ, RZ, UR10 ;  /* 0x0000000aff007e24 */ /* 0x000fe2000f8e00ff */
[----:B0-----:R-:W-:-:S04]  /*5340*/  UIADD3 UR4, UP1, UPT, UR4, 0x10, URZ ;  /* 0x0000001004047890 */ /* 0x001fc8000ff3e0ff */
[----:B------:R-:W-:Y:S02]  /*5350*/  UIADD3.X UR5, UPT, UPT, URZ, UR5, URZ, UP1, !UPT ;  /* 0x00000005ff057290 */ /* 0x000fe40008ffe4ff */
[----:B-1----:R-:W-:-:S04]  /*5360*/  IMAD.U32 R4, RZ, RZ, UR4 ;  /* 0x00000004ff047e24 */ /* 0x002fc8000f8e00ff */
[----:B------:R-:W-:-:S07]  /*5370*/  MOV R5, UR5 ;  /* 0x0000000500057c02 */ /* 0x000fce0008000f00 */
.L_x_54:
[----:B------:R-:W2:Y:S04]  /*5380*/  LDG.E R3, desc[UR8][R4.64+-0x10] ;  /* 0xfffff00804037981 */ /* 0x000ea8000c1e1900 */
[----:B------:R-:W3:Y:S04]  /*5390*/  LDG.E R6, desc[UR8][R4.64+-0xc] ;  /* 0xfffff40804067981 */ /* 0x000ee8000c1e1900 */
[----:B------:R-:W4:Y:S01]  /*53a0*/  LDG.E R34, desc[UR8][R4.64+-0x8] ;  /* 0xfffff80804227981 */ /* 0x000f22000c1e1900 */
[----:B--2---:R-:W-:-:S04]  /*53b0*/  IMAD.SHL.U32 R3, R3, 0x4, RZ ;  /* 0x0000000403037824 */ /* 0x004fc800078e00ff */
[--C-:B------:R-:W-:Y:S02]  /*53c0*/  IMAD.WIDE R14, R3, 0x8, R30.reuse ;  /* 0x00000008030e7825 */ /* 0x100fe400078e021e */
[----:B------:R-:W2:Y:S02]  /*53d0*/  LDG.E R3, desc[UR8][R4.64+-0x4] ;  /* 0xfffffc0804037981 */ /* 0x000ea4000c1e1900 */
[----:B---3--:R-:W-:Y:S02]  /*53e0*/  IMAD.SHL.U32 R37, R6, 0x4, RZ ;  /* 0x0000000406257824 */ /* 0x008fe400078e00ff */
[----:B------:R-:W3:Y:S02]  /*53f0*/  LDG.E.64 R32, desc[UR8][R14.64] ;  /* 0x000000080e207981 */ /* 0x000ee4000c1e1b00 */
[----:B------:R-:W-:Y:S02]  /*5400*/  IMAD.WIDE R36, R37, 0x8, R30 ;  /* 0x0000000825247825 */ /* 0x000fe400078e021e */
[----:B------:R-:W5:Y:S04]  /*5410*/  LDG.E.64 R8, desc[UR8][R14.64+0x8] ;  /* 0x000008080e087981 */ /* 0x000f68000c1e1b00 */
[----:B------:R-:W2:Y:S04]  /*5420*/  LDG.E.64 R12, desc[UR8][R36.64] ;  /* 0x00000008240c7981 */ /* 0x000ea8000c1e1b00 */
[----:B------:R-:W2:Y:S04]  /*5430*/  LDG.E.64 R28, desc[UR8][R14.64+0x10] ;  /* 0x000010080e1c7981 */ /* 0x000ea8000c1e1b00 */
[----:B------:R-:W2:Y:S04]  /*5440*/  LDG.E.64 R10, desc[UR8][R36.64+0x8] ;  /* 0x00000808240a7981 */ /* 0x000ea8000c1e1b00 */
[----:B------:R-:W2:Y:S04]  /*5450*/  LDG.E.64 R16, desc[UR8][R36.64+0x10] ;  /* 0x0000100824107981 */ /* 0x000ea8000c1e1b00 */
[----:B------:R-:W2:Y:S04]  /*5460*/  LDG.E.64 R14, desc[UR8][R14.64+0x18] ;  /* 0x000018080e0e7981 */ /* 0x000ea8000c1e1b00 */
[----:B------:R-:W2:Y:S01]  /*5470*/  LDG.E.64 R6, desc[UR8][R36.64+0x18] ;  /* 0x0000180824067981 */ /* 0x000ea2000c1e1b00 */
[----:B----4-:R-:W-:-:S03]  /*5480*/  SHF.L.U32 R35, R34, 0x2, RZ ;  /* 0x0000000222237819 */ /* 0x010fc600000006ff */
[----:B------:R-:W4:Y:S01]  /*5490*/  LDG.E R34, desc[UR8][R4.64] ;  /* 0x0000000804227981 */ /* 0x000f22000c1e1900 */
[----:B---3--:R-:W-:Y:S02]  /*54a0*/  DMUL R32, R32, R20 ;  /* 0x0000001420207228 */ /* 0x008fe40000000000 */
[----:B-----5:R-:W-:Y:S01]  /*54b0*/  DMUL R20, R8, R22 ;  /* 0x0000001608147228 */ /* 0x020fe20000000000 */
[----:B------:R-:W-:-:S05]  /*54c0*/  IMAD.WIDE R8, R35, 0x8, R30 ;  /* 0x0000000823087825 */ /* 0x000fca00078e021e */
[----:B--2---:R-:W-:Y:S01]  /*54d0*/  DMUL R22, R32, R12 ;  /* 0x0000000c20167228 */ /* 0x004fe20000000000 */
[----:B------:R-:W-:Y:S01]  /*54e0*/  IMAD.SHL.U32 R3, R3, 0x4, RZ ;  /* 0x0000000403037824 */ /* 0x000fe200078e00ff */
[----:B------:R-:W2:Y:S01]  /*54f0*/  LDG.E.64 R12, desc[UR8][R8.64] ;  /* 0x00000008080c7981 */ /* 0x000ea2000c1e1b00 */
[----:B------:R-:W-:Y:S02]  /*5500*/  DMUL R28, R28, R24 ;  /* 0x000000181c1c7228 */ /* 0x000fe40000000000 */
[----:B------:R-:W-:Y:S01]  /*5510*/  IMAD.WIDE R24, R3, 0x8, R30 ;  /* 0x0000000803187825 */ /* 0x000fe200078e021e */
[----:B------:R-:W-:Y:S01]  /*5520*/  DMUL R20, R20, R10 ;  /* 0x0000000a14147228 */ /* 0x000fe20000000000 */
[----:B------:R-:W3:Y:S04]  /*5530*/  LDG.E R3, desc[UR8][R4.64+0x4] ;  /* 0x0000040804037981 */ /* 0x000ee8000c1e1900 */
[----:B------:R-:W5:Y:S01]  /*5540*/  LDG.E.64 R10, desc[UR8][R8.64+0x10] ;  /* 0x00001008080a7981 */ /* 0x000f62000c1e1b00 */
[----:B------:R-:W-:-:S03]  /*5550*/  DMUL R26, R14, R26 ;  /* 0x0000001a0e1a7228 */ /* 0x000fc60000000000 */
[----:B------:R-:W5:Y:S04]  /*5560*/  LDG.E.64 R32, desc[UR8][R24.64+0x10] ;  /* 0x0000100818207981 */ /* 0x000f68000c1e1b00 */
[----:B------:R-:W5:Y:S01]  /*5570*/  LDG.E.64 R14, desc[UR8][R8.64+0x8] ;  /* 0x00000808080e7981 */ /* 0x000f62000c1e1b00 */
[----:B------:R-:W-:Y:S02]  /*5580*/  DMUL R16, R28, R16 ;  /* 0x000000101c107228 */ /* 0x000fe40000000000 */
[----:B------:R-:W-:Y:S01]  /*5590*/  DMUL R6, R26, R6 ;  /* 0x000000061a067228 */ /* 0x000fe20000000000 */
[----:B------:R-:W5:Y:S04]  /*55a0*/  LDG.E.64 R28, desc[UR8][R24.64+0x8] ;  /* 0x00000808181c7981 */ /* 0x000f68000c1e1b00 */
[----:B------:R-:W5:Y:S04]  /*55b0*/  LDG.E.64 R26, desc[UR8][R24.64] ;  /* 0x00000008181a7981 */ /* 0x000f68000c1e1b00 */
[----:B------:R-:W5:Y:S04]  /*55c0*/  LDG.E.64 R8, desc[UR8][R8.64+0x18] ;  /* 0x0000180808087981 */ /* 0x000f68000c1e1b00 */
[----:B------:R-:W5:Y:S01]  /*55d0*/  LDG.E.64 R36, desc[UR8][R24.64+0x18] ;  /* 0x0000180818247981 */ /* 0x000f62000c1e1b00 */
[----:B--2---:R-:W-:Y:S01]  /*55e0*/  DMUL R12, R22, R12 ;  /* 0x0000000c160c7228 */ /* 0x004fe20000000000 */
[----:B----4-:R-:W-:-:S02]  /*55f0*/  IMAD.SHL.U32 R23, R34, 0x4, RZ ;  /* 0x0000000422177824 */ /* 0x010fc400078e00ff */
[----:B------:R-:W2:Y:S01]  /*5600*/  LDG.E R34, desc[UR8][R4.64+0xc] ;  /* 0x00000c0804227981 */ /* 0x000ea2000c1e1900 */
[----:B---3--:R-:W-:Y:S01]  /*5610*/  SHF.L.U32 R3, R3, 0x2, RZ ;  /* 0x0000000203037819 */ /* 0x008fe200000006ff */
[----:B-----5:R-:W-:Y:S01]  /*5620*/  DMUL R16, R16, R10 ;  /* 0x0000000a10107228 */ /* 0x020fe20000000000 */
[----:B------:R-:W-:-:S05]  /*5630*/  IMAD.WIDE R10, R23, 0x8, R30 ;  /* 0x00000008170a7825 */ /* 0x000fca00078e021e */
[----:B------:R-:W3:Y:S01]  /*5640*/  LDG.E.64 R22, desc[UR8][R10.64+0x8] ;  /* 0x000008080a167981 */ /* 0x000ee2000c1e1b00 */
[----:B------:R-:W-:Y:S01]  /*5650*/  DMUL R14, R20, R14 ;  /* 0x0000000e140e7228 */ /* 0x000fe20000000000 */
[----:B------:R-:W-:Y:S01]  /*5660*/  IMAD.WIDE R20, R3, 0x8, R30 ;  /* 0x0000000803147825 */ /* 0x000fe200078e021e */
[----:B------:R-:W-:Y:S01]  /*5670*/  DMUL R32, R16, R32 ;  /* 0x0000002010207228 */ /* 0x000fe20000000000 */
[----:B------:R-:W4:Y:S01]  /*5680*/  LDG.E R3, desc[UR8][R4.64+0x8] ;  /* 0x0000080804037981 */ /* 0x000f22000c1e1900 */
[----:B------:R-:W-:-:S03]  /*5690*/  DMUL R6, R6, R8 ;  /* 0x0000000806067228 */ /* 0x000fc60000000000 */
[----:B------:R-:W5:Y:S04]  /*56a0*/  LDG.E.64 R16, desc[UR8][R10.64+0x10] ;  /* 0x000010080a107981 */ /* 0x000f68000c1e1b00 */
[----:B------:R-:W2:Y:S01]  /*56b0*/  LDG.E.64 R8, desc[UR8][R10.64] ;  /* 0x000000080a087981 */ /* 0x000ea2000c1e1b00 */
[----:B------:R-:W-:Y:S02]  /*56c0*/  DMUL R12, R12, R26 ;  /* 0x0000001a0c0c7228 */ /* 0x000fe40000000000 */
[----:B------:R-:W-:Y:S01]  /*56d0*/  DMUL R14, R14, R28 ;  /* 0x0000001c0e0e7228 */ /* 0x000fe20000000000 */
[----:B------:R-:W2:Y:S04]  /*56e0*/  LDG.E.64 R26, desc[UR8][R20.64] ;  /* 0x00000008141a7981 */ /* 0x000ea8000c1e1b00 */
[----:B------:R-:W2:Y:S01]  /*56f0*/  LDG.E.64 R28, desc[UR8][R20.64+0x8] ;  /* 0x00000808141c7981 */ /* 0x000ea2000c1e1b00 */
[----:B------:R-:W-:-:S03]  /*5700*/  DMUL R36, R6, R36 ;  /* 0x0000002406247228 */ /* 0x000fc60000000000 */
[----:B------:R0:W2:Y:S04]  /*5710*/  LDG.E.64 R24, desc[UR8][R10.64+0x18] ;  /* 0x000018080a187981 */ /* 0x0000a8000c1e1b00 */
[----:B------:R-:W2:Y:S01]  /*5720*/  LDG.E.64 R6, desc[UR8][R20.64+0x10] ;  /* 0x0000100814067981 */ /* 0x000ea2000c1e1b00 */
[----:B---3--:R-:W-:Y:S01]  /*5730*/  DMUL R14, R14, R22 ;  /* 0x000000160e0e7228 */ /* 0x008fe20000000000 */
[----:B----4-:R-:W-:-:S04]  /*5740*/  IMAD.SHL.U32 R3, R3, 0x4, RZ ;  /* 0x0000000403037824 */ /* 0x010fc800078e00ff */
[----:B0-----:R-:W-:Y:S01]  /*5750*/  IMAD.WIDE R10, R3, 0x8, R30 ;  /* 0x00000008030a7825 */ /* 0x001fe200078e021e */
[----:B-----5:R-:W-:-:S04]  /*5760*/  DMUL R16, R32, R16 ;  /* 0x0000001020107228 */ /* 0x020fc80000000000 */
[----:B------:R-:W3:Y:S01]  /*5770*/  LDG.E.64 R22, desc[UR8][R10.64+0x8] ;  /* 0x000008080a167981 */ /* 0x000ee2000c1e1b00 */
[----:B--2---:R-:W-:-:S03]  /*5780*/  DMUL R8, R12, R8 ;  /* 0x000000080c087228 */ /* 0x004fc60000000000 */
[----:B------:R-:W2:Y:S01]  /*5790*/  LDG.E.64 R12, desc[UR8][R20.64+0x18] ;  /* 0x00001808140c7981 */ /* 0x000ea2000c1e1b00 */
[----:B------:R-:W-:-:S03]  /*57a0*/  IMAD.SHL.U32 R33, R34, 0x4, RZ ;  /* 0x0000000422217824 */ /* 0x000fc600078e00ff */
[----:B------:R-:W4:Y:S01]  /*57b0*/  LDG.E.64 R34, desc[UR8][R10.64+0x18] ;  /* 0x000018080a227981 */ /* 0x000f22000c1e1b00 */
[----:B------:R-:W-:Y:S02]  /*57c0*/  DMUL R8, R8, R26 ;  /* 0x0000001a08087228 */ /* 0x000fe40000000000 */
[----:B------:R-:W-:Y:S01]  /*57d0*/  DMUL R28, R14, R28 ;  /* 0x0000001c0e1c7228 */ /* 0x000fe20000000000 */
[----:B------:R-:W5:Y:S01]  /*57e0*/  LDG.E.64 R26, desc[UR8][R10.64] ;  /* 0x000000080a1a7981 */ /* 0x000f62000c1e1b00 */
[----:B------:R-:W-:-:S03]  /*57f0*/  IMAD.WIDE R32, R33, 0x8, R30 ;  /* 0x0000000821207825 */ /* 0x000fc600078e021e */
[----:B------:R0:W5:Y:S01]  /*5800*/  LDG.E.64 R14, desc[UR8][R10.64+0x10] ;  /* 0x000010080a0e7981 */ /* 0x000162000c1e1b00 */
[----:B------:R-:W-:-:S03]  /*5810*/  DMUL R24, R36, R24 ;  /* 0x0000001824187228 */ /* 0x000fc60000000000 */
[----:B------:R-:W5:Y:S04]  /*5820*/  LDG.E.64 R20, desc[UR8][R32.64] ;  /* 0x0000000820147981 */ /* 0x000f68000c1e1b00 */
[----:B------:R-:W5:Y:S01]  /*5830*/  LDG.E.64 R36, desc[UR8][R32.64+0x8] ;  /* 0x0000080820247981 */ /* 0x000f62000c1e1b00 */
[----:B0-----:R-:W-:-:S03]  /*5840*/  DMUL R10, R16, R6 ;  /* 0x00000006100a7228 */ /* 0x001fc60000000000 */
[----:B------:R-:W5:Y:S04]  /*5850*/  LDG.E.64 R6, desc[UR8][R32.64+0x10] ;  /* 0x0000100820067981 */ /* 0x000f68000c1e1b00 */
[----:B------:R-:W5:Y:S01]  /*5860*/  LDG.E.64 R16, desc[UR8][R32.64+0x18] ;  /* 0x0000180820107981 */ /* 0x000f62000c1e1b00 */
[----:B------:R-:W-:-:S04]  /*5870*/  UIADD3 UR11, UPT, UPT, UR11, 0x8, URZ ;  /* 0x000000080b0b7890 */ /* 0x000fc8000fffe0ff */
[----:B------:R-:W-:Y:S01]  /*5880*/  UISETP.NE.AND UP1, UPT, UR11, URZ, UPT ;  /* 0x000000ff0b00728c */ /* 0x000fe2000bf25270 */
[----:B------:R-:W-:-:S04]  /*5890*/  IADD3 R4, P0, PT, R4, 0x20, RZ ;  /* 0x0000002004047810 */ /* 0x000fc80007f1e0ff */
[----:B------:R-:W-:Y:S01]  /*58a0*/  IADD3.X R5, PT, PT, RZ, R5, RZ, P0, !PT ;  /* 0x00000005ff057210 */ /* 0x000fe200007fe4ff */
[----:B--2---:R-:W-:Y:S02]  /*58b0*/  DMUL R12, R24, R12 ;  /* 0x0000000c180c7228 */ /* 0x004fe40000000000 */
[----:B---3--:R-:W-:-:S06]  /*58c0*/  DMUL R22, R28, R22 ;  /* 0x000000161c167228 */ /* 0x008fcc0000000000 */
[----:B----4-:R-:W-:Y:S02]  /*58d0*/  DMUL R12, R12, R34 ;  /* 0x000000220c0c7228 */ /* 0x010fe40000000000 */
[----:B-----5:R-:W-:Y:S02]  /*58e0*/  DMUL R8, R8, R26 ;  /* 0x0000001a08087228 */ /* 0x020fe40000000000 */
[----:B------:R-:W-:-:S06]  /*58f0*/  DMUL R14, R10, R14 ;  /* 0x0000000e0a0e7228 */ /* 0x000fcc0000000000 */
[----:B------:R-:W-:Y:S02]  /*5900*/  DMUL R20, R8, R20 ;  /* 0x0000001408147228 */ /* 0x000fe40000000000 */
[----:B------:R-:W-:Y:S02]  /*5910*/  DMUL R22, R22, R36 ;  /* 0x0000002416167228 */ /* 0x000fe40000000000 */
[----:B------:R-:W-:Y:S02]  /*5920*/  DMUL R24, R14, R6 ;  /* 0x000000060e187228 */ /* 0x000fe40000000000 */
[----:B------:R-:W-:Y:S01]  /*5930*/  DMUL R26, R12, R16 ;  /* 0x000000100c1a7228 */ /* 0x000fe20000000000 */
[----:B------:R-:W-:Y:S10]  /*5940*/  BRA.U UP1, `(.L_x_54) ;  /* 0xfffffff9018c7547 */ /* 0x000ff4000b83ffff */
.L_x_53:
[----:B------:R-:W-:Y:S05]  /*5950*/  BRA.U !UP0, `(.L_x_52) ;  /* 0x00000005087c7547 */ /* 0x000fea000b800000 */
[----:B------:R-:W-:Y:S02]  /*5960*/  UISETP.GE.U32.AND UP0, UPT, UR7, 0x4, UPT ;  /* 0x000000040700788c */ /* 0x000fe4000bf06070 */
[----:B------:R-:W-:-:S04]  /*5970*/  ULOP3.LUT UR5, UR6, 0x3, URZ, 0xc0, !UPT ;  /* 0x0000000306057892 */ /* 0x000fc8000f8ec0ff */
[----:B------:R-:W-:-:S03]  /*5980*/  UISETP.NE.AND UP1, UPT, UR5, URZ, UPT ;  /* 0x000000ff0500728c */ /* 0x000fc6000bf25270 */
[----:B------:R-:W-:Y:S08]  /*5990*/  BRA.U !UP0, `(.L_x_55) ;  /* 0x0000000108bc7547 */ /* 0x000ff0000b800000 */
[----:B------:R-:W0:Y:S02]  /*59a0*/  LDC.64 R14, c[0x0][0x3e8] ;  /* 0x0000fa00ff0e7b82 */ /* 0x000e240000000a00 */
[----:B0-----:R-:W-:-:S05]  /*59b0*/  IMAD.WIDE.U32 R14, R0, 0x4, R14 ;  /* 0x00000004000e7825 */ /* 0x001fca00078e000e */
[----:B------:R-:W2:Y:S04]  /*59c0*/  LDG.E R3, desc[UR8][R14.64] ;  /* 0x000000080e037981 */ /* 0x000ea8000c1e1900 */
[----:B-1----:R-:W3:Y:S04]  /*59d0*/  LDG.E R4, desc[UR8][R14.64+0x4] ;  /* 0x000004080e047981 */ /* 0x002ee8000c1e1900 */
[----:B------:R-:W4:Y:S01]  /*59e0*/  LDG.E R32, desc[UR8][R14.64+0x8] ;  /* 0x000008080e207981 */ /* 0x000f22000c1e1900 */
[----:B--2---:R-:W-:-:S04]  /*59f0*/  IMAD.SHL.U32 R3, R3, 0x4, RZ ;  /* 0x0000000403037824 */ /* 0x004fc800078e00ff */
[----:B------:R-:W-:Y:S02]  /*5a00*/  IMAD.WIDE R16, R3, 0x8, R30 ;  /* 0x0000000803107825 */ /* 0x000fe400078e021e */
[----:B------:R-:W2:Y:S04]  /*5a10*/  LDG.E R3, desc[UR8][R14.64+0xc] ;  /* 0x00000c080e037981 */ /* 0x000ea8000c1e1900 */
[----:B------:R-:W5:Y:S04]  /*5a20*/  LDG.E.64 R10, desc[UR8][R16.64+0x8] ;  /* 0x00000808100a7981 */ /* 0x000f68000c1e1b00 */
[----:B------:R-:W2:Y:S04]  /*5a30*/  LDG.E.64 R8, desc[UR8][R16.64+0x10] ;  /* 0x0000100810087981 */ /* 0x000ea8000c1e1b00 */
[----:B------:R-:W2:Y:S01]  /*5a40*/  LDG.E.64 R12, desc[UR8][R16.64] ;  /* 0x00000008100c7981 */ /* 0x000ea2000c1e1b00 */
[----:B---3--:R-:W-:-:S03]  /*5a50*/  IMAD.SHL.U32 R35, R4, 0x4, RZ ;  /* 0x0000000404237824 */ /* 0x008fc600078e00ff */
[----:B------:R-:W3:Y:S01]  /*5a60*/  LDG.E.64 R28, desc[UR8][R16.64+0x18] ;  /* 0x00001808101c7981 */ /* 0x000ee2000c1e1b00 */
[----:B------:R-:W-:-:S05]  /*5a70*/  IMAD.WIDE R34, R35, 0x8, R30 ;  /* 0x0000000823227825 */ /* 0x000fca00078e021e */
[----:B------:R-:W3:Y:S04]  /*5a80*/  LDG.E.64 R4, desc[UR8][R34.64] ;  /* 0x0000000822047981 */ /* 0x000ee8000c1e1b00 */
[----:B------:R-:W3:Y:S01]  /*5a90*/  LDG.E.64 R6, desc[UR8][R34.64+0x8] ;  /* 0x0000080822067981 */ /* 0x000ee2000c1e1b00 */
[----:B----4-:R-:W-:Y:S01]  /*5aa0*/  SHF.L.U32 R33, R32, 0x2, RZ ;  /* 0x0000000220217819 */ /* 0x010fe200000006ff */
[----:B-----5:R-:W-:Y:S02]  /*5ab0*/  DMUL R22, R22, R10 ;  /* 0x0000000a16167228 */ /* 0x020fe40000000000 */
[----:B------:R-:W4:Y:S01]  /*5ac0*/  LDG.E.64 R10, desc[UR8][R34.64+0x18] ;  /* 0x00001808220a7981 */ /* 0x000f22000c1e1b00 */
[----:B--2---:R-:W-:-:S03]  /*5ad0*/  DMUL R24, R24, R8 ;  /* 0x0000000818187228 */ /* 0x004fc60000000000 */
[----:B------:R-:W2:Y:S01]  /*5ae0*/  LDG.E.64 R8, desc[UR8][R34.64+0x10] ;  /* 0x0000100822087981 */ /* 0x000ea2000c1e1b00 */
[----:B------:R-:W-:Y:S01]  /*5af0*/  DMUL R20, R20, R12 ;  /* 0x0000000c14147228 */ /* 0x000fe20000000000 */
[----:B------:R-:W-:Y:S01]  /*5b00*/  IMAD.WIDE R12, R33, 0x8, R30 ;  /* 0x00000008210c7825 */ /* 0x000fe200078e021e */
[----:B---3--:R-:W-:-:S03]  /*5b10*/  DMUL R28, R26, R28 ;  /* 0x0000001c1a1c7228 */ /* 0x008fc60000000000 */
[----:B------:R-:W-:Y:S01]  /*5b20*/  IMAD.SHL.U32 R3, R3, 0x4, RZ ;  /* 0x0000000403037824 */ /* 0x000fe200078e00ff */
[----:B------:R-:W3:Y:S04]  /*5b30*/  LDG.E.64 R26, desc[UR8][R12.64] ;  /* 0x000000080c1a7981 */ /* 0x000ee8000c1e1b00 */
[----:B------:R-:W5:Y:S04]  /*5b40*/  LDG.E.64 R16, desc[UR8][R12.64+0x8] ;  /* 0x000008080c107981 */ /* 0x000f68000c1e1b00 */
[----:B------:R-:W5:Y:S01]  /*5b50*/  LDG.E.64 R14, desc[UR8][R12.64+0x10] ;  /* 0x000010080c0e7981 */ /* 0x000f62000c1e1b00 */
[----:B------:R-:W-:Y:S01]  /*5b60*/  IMAD.WIDE R32, R3, 0x8, R30 ;  /* 0x0000000803207825 */ /* 0x000fe200078e021e */
[----:B------:R-:W-:-:S02]  /*5b70*/  DMUL R4, R20, R4 ;  /* 0x0000000414047228 */ /* 0x000fc40000000000 */
[----:B------:R-:W-:Y:S02]  /*5b80*/  DMUL R36, R22, R6 ;  /* 0x0000000616247228 */ /* 0x000fe40000000000 */
[----:B------:R-:W5:Y:S04]  /*5b90*/  LDG.E.64 R20, desc[UR8][R32.64] ;  /* 0x0000000820147981 */ /* 0x000f68000c1e1b00 */
[----:B------:R-:W5:Y:S04]  /*5ba0*/  LDG.E.64 R12, desc[UR8][R12.64+0x18] ;  /* 0x000018080c0c7981 */ /* 0x000f68000c1e1b00 */
[----:B------:R-:W5:Y:S04]  /*5bb0*/  LDG.E.64 R22, desc[UR8][R32.64+0x8] ;  /* 0x0000080820167981 */ /* 0x000f68000c1e1b00 */
[----:B------:R-:W5:Y:S04]  /*5bc0*/  LDG.E.64 R6, desc[UR8][R32.64+0x10] ;  /* 0x0000100820067981 */ /* 0x000f68000c1e1b00 */
[----:B------:R-:W5:Y:S01]  /*5bd0*/  LDG.E.64 R34, desc[UR8][R32.64+0x18] ;  /* 0x0000180820227981 */ /* 0x000f62000c1e1b00 */
[----:B------:R-:W-:Y:S01]  /*5be0*/  VIADD R0, R0, 0x4 ;  /* 0x0000000400007836 */ /* 0x000fe20000000000 */
[----:B----4-:R-:W-:-:S02]  /*5bf0*/  DMUL R10, R28, R10 ;  /* 0x0000000a1c0a7228 */ /* 0x010fc40000000000 */
[----:B--2---:R-:W-:Y:S02]  /*5c00*/  DMUL R8, R24, R8 ;  /* 0x0000000818087228 */ /* 0x004fe40000000000 */
[----:B---3--:R-:W-:Y:S02]  /*5c10*/  DMUL R4, R4, R26 ;  /* 0x0000001a04047228 */ /* 0x008fe40000000000 */
[----:B-----5:R-:W-:-:S04]  /*5c20*/  DMUL R16, R36, R16 ;  /* 0x0000001024107228 */ /* 0x020fc80000000000 */
[----:B------:R-:W-:Y:S02]  /*5c30*/  DMUL R8, R8, R14 ;  /* 0x0000000e08087228 */ /* 0x000fe40000000000 */
[----:B------:R-:W-:Y:S02]  /*5c40*/  DMUL R10, R10, R12 ;  /* 0x0000000c0a0a7228 */ /* 0x000fe40000000000 */
[----:B------:R-:W-:Y:S02]  /*5c50*/  DMUL R20, R4, R20 ;  /* 0x0000001404147228 */ /* 0x000fe40000000000 */
[----:B------:R-:W-:Y:S02]  /*5c60*/  DMUL R22, R16, R22 ;  /* 0x0000001610167228 */ /* 0x000fe40000000000 */
[----:B------:R-:W-:Y:S02]  /*5c70*/  DMUL R24, R8, R6 ;  /* 0x0000000608187228 */ /* 0x000fe40000000000 */
[----:B------:R-:W-:-:S11]  /*5c80*/  DMUL R26, R10, R34 ;  /* 0x000000220a1a7228 */ /* 0x000fd60000000000 */
.L_x_55:
[----:B------:R-:W-:Y:S05]  /*5c90*/  BRA.U !UP1, `(.L_x_52) ;  /* 0x0000000109ac7547 */ /* 0x000fea000b800000 */
[----:B------:R-:W-:Y:S02]  /*5ca0*/  UISETP.NE.AND UP0, UPT, UR5, 0x1, UPT ;  /* 0x000000010500788c */ /* 0x000fe4000bf05270 */
[----:B------:R-:W-:-:S04]  /*5cb0*/  ULOP3.LUT UR4, UR6, 0x1, URZ, 0xc0, !UPT ;  /* 0x0000000106047892 */ /* 0x000fc8000f8ec0ff */
[----:B------:R-:W-:-:S03]  /*5cc0*/  UISETP.NE.U32.AND UP1, UPT, UR4, 0x1, UPT ;  /* 0x000000010400788c */ /* 0x000fc6000bf25070 */
[----:B------:R-:W-:Y:S08]  /*5cd0*/  BRA.U !UP0, `(.L_x_56) ;  /* 0x0000000108647547 */ /* 0x000ff0000b800000 */
[----:B-1----:R-:W0:Y:S02]  /*5ce0*/  LDC.64 R4, c[0x0][0x3e8] ;  /* 0x0000fa00ff047b82 */ /* 0x002e240000000a00 */
[----:B0-----:R-:W-:-:S05]  /*5cf0*/  IMAD.WIDE.U32 R6, R0, 0x4, R4 ;  /* 0x0000000400067825 */ /* 0x001fca00078e0004 */
[----:B------:R-:W2:Y:S04]  /*5d00*/  LDG.E R3, desc[UR8][R6.64] ;  /* 0x0000000806037981 */ /* 0x000ea8000c1e1900 */
[----:B------:R-:W3:Y:S01]  /*5d10*/  LDG.E R4, desc[UR8][R6.64+0x4] ;  /* 0x0000040806047981 */ /* 0x000ee2000c1e1900 */
[----:B--2---:R-:W-:Y:S01]  /*5d20*/  SHF.L.U32 R3, R3, 0x2, RZ ;  /* 0x0000000203037819 */ /* 0x004fe200000006ff */
[----:B---3--:R-:W-:-:S04]  /*5d30*/  IMAD.SHL.U32 R35, R4, 0x4, RZ ;  /* 0x0000000404237824 */ /* 0x008fc800078e00ff */
[----:B------:R-:W-:-:S04]  /*5d40*/  IMAD.WIDE R28, R3, 0x8, R30 ;  /* 0x00000008031c7825 */ /* 0x000fc800078e021e */
[----:B------:R-:W-:Y:S01]  /*5d50*/  IMAD.WIDE R34, R35, 0x8, R30 ;  /* 0x0000000823227825 */ /* 0x000fe200078e021e */
[----:B------:R-:W2:Y:S04]  /*5d60*/  LDG.E.64 R32, desc[UR8][R28.64] ;  /* 0x000000081c207981 */ /* 0x000ea8000c1e1b00 */
[----:B------:R-:W3:Y:S04]  /*5d70*/  LDG.E.64 R16, desc[UR8][R28.64+0x8] ;  /* 0x000008081c107981 */ /* 0x000ee8000c1e1b00 */
[----:B------:R-:W4:Y:S04]  /*5d80*/  LDG.E.64 R4, desc[UR8][R28.64+0x10] ;  /* 0x000010081c047981 */ /* 0x000f28000c1e1b00 */
[----:B------:R-:W5:Y:S04]  /*5d90*/  LDG.E.64 R14, desc[UR8][R28.64+0x18] ;  /* 0x000018081c0e7981 */ /* 0x000f68000c1e1b00 */
[----:B------:R-:W5:Y:S04]  /*5da0*/  LDG.E.64 R12, desc[UR8][R34.64] ;  /* 0x00000008220c7981 */ /* 0x000f68000c1e1b00 */
[----:B------:R-:W5:Y:S04]  /*5db0*/  LDG.E.64 R10, desc[UR8][R34.64+0x8] ;  /* 0x00000808220a7981 */ /* 0x000f68000c1e1b00 */
[----:B------:R-:W5:Y:S04]  /*5dc0*/  LDG.E.64 R8, desc[UR8][R34.64+0x10] ;  /* 0x0000100822087981 */ /* 0x000f68000c1e1b00 */
[----:B------:R-:W5:Y:S01]  /*5dd0*/  LDG.E.64 R6, desc[UR8][R34.64+0x18] ;  /* 0x0000180822067981 */ /* 0x000f62000c1e1b00 */
[----:B------:R-:W-:Y:S01]  /*5de0*/  VIADD R0, R0, 0x2 ;  /* 0x0000000200007836 */ /* 0x000fe20000000000 */
[----:B--2---:R-:W-:-:S02]  /*5df0*/  DMUL R20, R20, R32 ;  /* 0x0000002014147228 */ /* 0x004fc40000000000 */
[----:B---3--:R-:W-:Y:S02]  /*5e00*/  DMUL R16, R22, R16 ;  /* 0x0000001016107228 */ /* 0x008fe40000000000 */
[----:B----4-:R-:W-:Y:S02]  /*5e10*/  DMUL R4, R24, R4 ;  /* 0x0000000418047228 */ /* 0x010fe40000000000 */
[----:B-----5:R-:W-:Y:S02]  /*5e20*/  DMUL R14, R26, R14 ;  /* 0x0000000e1a0e7228 */ /* 0x020fe40000000000 */
[----:B------:R-:W-:Y:S02]  /*5e30*/  DMUL R20, R20, R12 ;  /* 0x0000000c14147228 */ /* 0x000fe40000000000 */
[----:B------:R-:W-:Y:S02]  /*5e40*/  DMUL R22, R16, R10 ;  /* 0x0000000a10167228 */ /* 0x000fe40000000000 */
[----:B------:R-:W-:-:S02]  /*5e50*/  DMUL R24, R4, R8 ;  /* 0x0000000804187228 */ /* 0x000fc40000000000 */
[----:B------:R-:W-:-:S11]  /*5e60*/  DMUL R26, R14, R6 ;  /* 0x000000060e1a7228 */ /* 0x000fd60000000000 */
.L_x_56:
[----:B------:R-:W-:Y:S05]  /*5e70*/  BRA.U UP1, `(.L_x_52) ;  /* 0x0000000101347547 */ /* 0x000fea000b800000 */
[----:B-1----:R-:W0:Y:S02]  /*5e80*/  LDC.64 R4, c[0x0][0x3e8] ;  /* 0x0000fa00ff047b82 */ /* 0x002e240000000a00 */
[----:B0-----:R-:W-:-:S06]  /*5e90*/  IMAD.WIDE.U32 R4, R0, 0x4, R4 ;  /* 0x0000000400047825 */ /* 0x001fcc00078e0004 */
[----:B------:R-:W2:Y:S02]  /*5ea0*/  LDG.E R4, desc[UR8][R4.64] ;  /* 0x0000000804047981 */ /* 0x000ea4000c1e1900 */
[----:B--2---:R-:W-:-:S05]  /*5eb0*/  SHF.L.U32 R3, R4, 0x2, RZ ;  /* 0x0000000204037819 */ /* 0x004fca00000006ff */
[----:B------:R-:W-:-:S05]  /*5ec0*/  IMAD.WIDE R30, R3, 0x8, R30 ;  /* 0x00000008031e7825 */ /* 0x000fca00078e021e */
[----:B------:R-:W2:Y:S04]  /*5ed0*/  LDG.E.64 R6, desc[UR8][R30.64] ;  /* 0x000000081e067981 */ /* 0x000ea8000c1e1b00 */
[----:B------:R-:W3:Y:S04]  /*5ee0*/  LDG.E.64 R8, desc[UR8][R30.64+0x8] ;  /* 0x000008081e087981 */ /* 0x000ee8000c1e1b00 */
[----:B------:R-:W4:Y:S04]  /*5ef0*/  LDG.E.64 R10, desc[UR8][R30.64+0x10] ;  /* 0x000010081e0a7981 */ /* 0x000f28000c1e1b00 */
[----:B------:R-:W5:Y:S01]  /*5f00*/  LDG.E.64 R12, desc[UR8][R30.64+0x18] ;  /* 0x000018081e0c7981 */ /* 0x000f62000c1e1b00 */
[----:B--2---:R-:W-:-:S02]  /*5f10*/  DMUL R20, R20, R6 ;  /* 0x0000000614147228 */ /* 0x004fc40000000000 */
[----:B---3--:R-:W-:Y:S02]  /*5f20*/  DMUL R22, R22, R8 ;  /* 0x0000000816167228 */ /* 0x008fe40000000000 */
[----:B----4-:R-:W-:Y:S02]  /*5f30*/  DMUL R24, R24, R10 ;  /* 0x0000000a18187228 */ /* 0x010fe40000000000 */
[----:B-----5:R-:W-:-:S11]  /*5f40*/  DMUL R26, R26, R12 ;  /* 0x0000000c1a1a7228 */ /* 0x020fd60000000000 */
.L_x_52:
[----:B------:R-:W-:Y:S01]  /*5f50*/  DSETP.GT.AND P0, PT, R22, R20, PT ;  /* 0x000000141600722a */ /* 0x000fe20003f04000 */
[----:B------:R-:W-:Y:S05]  /*5f60*/  BSSY.RECONVERGENT B0, `(.L_x_57) ;  /* 0x00000c6000007945 */ /* 0x000fea0003800200 */
[----:B-1----:R-:W-:Y:S02]  /*5f70*/  FSEL R4, R22, R20, P0 ;  /* 0x0000001416047208 */ /* 0x002fe40000000000 */
        /* <DEDUP_REMOVED lines=9> */
[----:B------:R-:W-:Y:S01]  /*6010*/  ISETP.GT.AND P0, PT, R29, 0xfffff, PT ;  /* 0x000fffff1d00780c */ /* 0x000fe20003f04270 */
[----:B------:R-:W-:Y:S01]  /*6020*/  IMAD.MOV.U32 R4, RZ, RZ, R28 ;  /* 0x000000ffff047224 */ /* 0x000fe200078e001c */
[----:B------:R-:W-:Y:S01]  /*6030*/  MOV R3, R29 ;  /* 0x0000001d00037202 */ /* 0x000fe20000000f00 */
[----:B------:R-:W-:Y:S01]  /*6040*/  IMAD.MOV.U32 R5, RZ, RZ, R29 ;  /* 0x000000ffff057224 */ /* 0x000fe200078e001d */
[----:B------:R-:W-:Y:S01]  /*6050*/  BSSY.RECONVERGENT B1, `(.L_x_59) ;  /* 0x0000051000017945 */ /* 0x000fe20003800200 */
[----:B------:R-:W-:-:S08]  /*6060*/  MOV R6, R28 ;  /* 0x0000001c00067202 */ /* 0x000fd00000000f00 */
[----:B------:R-:W-:-:S10]  /*6070*/  @!P0 DMUL R4, R28, 1.80143985094819840000e+16 ;  /* 0x435000001c048828 */ /* 0x000fd40000000000 */
[----:B------:R-:W-:Y:S01]  /*6080*/  @!P0 IMAD.MOV.U32 R3, RZ, RZ, R5 ;  /* 0x000000ffff038224 */ /* 0x000fe200078e0005 */
[----:B------:R-:W-:-:S04]  /*6090*/  @!P0 MOV R6, R4 ;  /* 0x0000000400068202 */ /* 0x000fc80000000f00 */
[----:B------:R-:W-:-:S04]  /*60a0*/  IADD3 R0, PT, PT, R3, -0x1, RZ ;  /* 0xffffffff03007810 */ /* 0x000fc80007ffe0ff */
[----:B------:R-:W-:Y:S01]  /*60b0*/  ISETP.GT.U32.AND P1, PT, R0, 0x7feffffe, PT ;  /* 0x7feffffe0000780c */ /* 0x000fe20003f24070 */
[----:B------:R-:W-:Y:S02]  /*60c0*/  IMAD.MOV.U32 R0, RZ, RZ, -0x3ff ;  /* 0xfffffc01ff007424 */ /* 0x000fe400078e00ff */
[----:B------:R-:W-:-:S10]  /*60d0*/  @!P0 IMAD.MOV.U32 R0, RZ, RZ, -0x435 ;  /* 0xfffffbcbff008424 */ /* 0x000fd400078e00ff */
[----:B------:R-:W-:Y:S05]  /*60e0*/  @P1 BRA `(.L_x_60) ;  /* 0x0000000400041947 */ /* 0x000fea0003800000 */
[----:B------:R-:W-:Y:S01]  /*60f0*/  LOP3.LUT R4, R3, 0xfffff, RZ, 0xc0, !PT ;  /* 0x000fffff03047812 */ /* 0x000fe200078ec0ff */
[----:B------:R-:W-:Y:S01]  /*6100*/  IMAD.MOV.U32 R14, RZ, RZ, -0x748574fc ;  /* 0x8b7a8b04ff0e7424 */ /* 0x000fe200078e00ff */
[----:B------:R-:W-:Y:S01]  /*6110*/  MOV R15, 0x3ed0ee25 ;  /* 0x3ed0ee25000f7802 */ /* 0x000fe20000000f00 */
[----:B------:R-:W-:Y:S01]  /*6120*/  UMOV UR4, 0x3ae80f1e ;  /* 0x3ae80f1e00047882 */ /* 0x000fe20000000000 */
[----:B------:R-:W-:Y:S01]  /*6130*/  LOP3.LUT R5, R4, 0x3ff00000, RZ, 0xfc, !PT ;  /* 0x3ff0000004057812 */ /* 0x000fe200078efcff */
[----:B------:R-:W-:Y:S01]  /*6140*/  IMAD.MOV.U32 R4, RZ, RZ, R6 ;  /* 0x000000ffff047224 */ /* 0x000fe200078e0006 */
[----:B------:R-:W-:Y:S01]  /*6150*/  MOV R6, RZ ;  /* 0x000000ff00067202 */ /* 0x000fe20000000f00 */
[----:B------:R-:W-:Y:S01]  /*6160*/  UMOV UR5, 0x3eb1380b ;  /* 0x3eb1380b00057882 */ /* 0x000fe20000000000 */
[----:B------:R-:W-:Y:S01]  /*6170*/  ISETP.GE.U32.AND P0, PT, R5, 0x3ff6a09f, PT ;  /* 0x3ff6a09f0500780c */ /* 0x000fe20003f06070 */
[----:B------:R-:W-:Y:S01]  /*6180*/  UMOV UR6, 0x80000000 ;  /* 0x8000000000067882 */ /* 0x000fe20000000000 */
[----:B------:R-:W-:Y:S01]  /*6190*/  LEA.HI R0, R3, R0, RZ, 0xc ;  /* 0x0000000003007211 */ /* 0x000fe200078f60ff */
[----:B------:R-:W-:Y:S01]  /*61a0*/  UMOV UR7, 0x43300000 ;  /* 0x4330000000077882 */ /* 0x000fe20000000000 */
[----:B------:R-:W-:-:S09]  /*61b0*/  MOV R31, 0x43300000 ;  /* 0x43300000001f7802 */ /* 0x000fd20000000f00 */
[----:B------:R-:W-:Y:S01]  /*61c0*/  @P0 IADD3 R7, PT, PT, R5, -0x100000, RZ ;  /* 0xfff0000005070810 */ /* 0x000fe20007ffe0ff */
[----:B------:R-:W-:-:S04]  /*61d0*/  @P0 VIADD R0, R0, 0x1 ;  /* 0x0000000100000836 */ /* 0x000fc80000000000 */
[----:B------:R-:W-:Y:S01]  /*61e0*/  @P0 IMAD.MOV.U32 R5, RZ, RZ, R7 ;  /* 0x000000ffff050224 */ /* 0x000fe200078e0007 */
[----:B------:R-:W-:-:S05]  /*61f0*/  LOP3.LUT R30, R0, 0x80000000, RZ, 0x3c, !PT ;  /* 0x80000000001e7812 */ /* 0x000fca00078e3cff */
        /* <DEDUP_REMOVED lines=13> */
[----:B------:R-:W-:-:S05]  /*62d0*/  DADD R16, R16, R16 ;  /* 0x0000000010107229 */ /* 0x000fca0000000010 */
[----:B------:R-:W-:Y:S01]  /*62e0*/  DFMA R12, R10, R12, UR4 ;  /* 0x000000040a0c7e2b */ /* 0x000fe2000800000c */
[----:B------:R-:W-:Y:S01]  /*62f0*/  UMOV UR4, 0xa9ab0956 ;  /* 0xa9ab095600047882 */ /* 0x000fe20000000000 */
[----:B------:R-:W-:Y:S01]  /*6300*/  UMOV UR5, 0x3f1745cb ;  /* 0x3f1745cb00057882 */ /* 0x000fe20000000000 */
[----:B------:R-:W-:-:S05]  /*6310*/  DFMA R16, R4, -R8, R16 ;  /* 0x800000080410722b */ /* 0x000fca0000000010 */
        /* <DEDUP_REMOVED lines=9> */
[----:B------:R-:W-:Y:S01]  /*63b0*/  UMOV UR5, 0x3f899999 ;  /* 0x3f89999900057882 */ /* 0x000fe20000000000 */
[----:B------:R-:W-:Y:S01]  /*63c0*/  DADD R12, R30, -UR6 ;  /* 0x800000061e0c7e29 */ /* 0x000fe20008000000 */
[----:B------:R-:W-:Y:S01]  /*63d0*/  UMOV UR6, 0xfefa39ef ;  /* 0xfefa39ef00067882 */ /* 0x000fe20000000000 */
[----:B------:R-:W-:-:S03]  /*63e0*/  UMOV UR7, 0x3fe62e42 ;  /* 0x3fe62e4200077882 */ /* 0x000fc60000000000 */
[----:B------:R-:W-:Y:S01]  /*63f0*/  DFMA R14, R10, R14, UR4 ;  /* 0x000000040a0e7e2b */ /* 0x000fe2000800000e */
[----:B------:R-:W-:Y:S01]  /*6400*/  UMOV UR4, 0x55555554 ;  /* 0x5555555400047882 */ /* 0x000fe20000000000 */
[----:B------:R-:W-:Y:S01]  /*6410*/  UMOV UR5, 0x3fb55555 ;  /* 0x3fb5555500057882 */ /* 0x000fe20000000000 */
[----:B------:R-:W-:-:S05]  /*6420*/  DFMA R4, R12, UR6, R8 ;  /* 0x000000060c047c2b */ /* 0x000fca0008000008 */
        /* <DEDUP_REMOVED lines=13> */
.L_x_60:
[----:B------:R-:W-:Y:S01]  /*6500*/  IMAD.MOV.U32 R6, RZ, RZ, 0x0 ;  /* 0x00000000ff067424 */ /* 0x000fe200078e00ff */
[----:B------:R-:W-:Y:S02]  /*6510*/  MOV R7, 0x7ff00000 ;  /* 0x7ff0000000077802 */ /* 0x000fe40000000f00 */
[----:B------:R-:W-:-:S04]  /*6520*/  LOP3.LUT P0, RZ, R5, 0x7fffffff, RZ, 0xc0, !PT ;  /* 0x7fffffff05ff7812 */ /* 0x000fc8000780c0ff */
[----:B------:R-:W-:-:S10]  /*6530*/  DFMA R6, R4, R6, +INF ;  /* 0x7ff000000406742b */ /* 0x000fd40000000006 */
[----:B------:R-:W-:Y:S02]  /*6540*/  FSEL R4, R6, RZ, P0 ;  /* 0x000000ff06047208 */ /* 0x000fe40000000000 */
[----:B------:R-:W-:-:S07]  /*6550*/  FSEL R5, R7, -QNAN , P0 ;  /* 0xfff0000007057808 */ /* 0x000fce0000000000 */
.L_x_61:
[----:B------:R-:W-:Y:S05]  /*6560*/  BSYNC.RECONVERGENT B1 ;  /* 0x0000000000017941 */ /* 0x000fea0003800200 */
.L_x_59:
[----:B------:R-:W0:Y:S01]  /*6570*/  MUFU.RCP64H R7, R29 ;  /* 0x0000001d00077308 */ /* 0x000e220000001800 */
[----:B------:R-:W-:Y:S01]  /*6580*/  IMAD.MOV.U32 R6, RZ, RZ, 0x1 ;  /* 0x00000001ff067424 */ /* 0x000fe200078e00ff */
[----:B------:R-:W-:Y:S01]  /*6590*/  FSETP.GEU.AND P1, PT, |R27|, 6.5827683646048100446e-37, PT ;  /* 0x036000001b00780b */ /* 0x000fe20003f2e200 */
[----:B------:R-:W-:Y:S01]  /*65a0*/  BSSY.RECONVERGENT B1, `(.L_x_62) ;  /* 0x0000013000017945 */ /* 0x000fe20003800200 */
[----:B------:R-:W-:-:S03]  /*65b0*/  DADD R18, R18, R4 ;  /* 0x0000000012127229 */ /* 0x000fc60000000004 */
        /* <DEDUP_REMOVED lines=13> */
[----:B------:R-:W-:Y:S01]  /*6690*/  MOV R14, R28 ;  /* 0x0000001c000e7202 */ /* 0x000fe20000000f00 */
[----:B------:R-:W-:Y:S01]  /*66a0*/  IMAD.MOV.U32 R15, RZ, RZ, R29 ;  /* 0x000000ffff0f7224 */ /* 0x000fe200078e001d */
[----:B------:R-:W-:-:S07]  /*66b0*/  MOV R4, 0x66d0 ;  /* 0x000066d000047802 */ /* 0x000fce0000000f00 */
[----:B------:R-:W-:Y:S05]  /*66c0*/  CALL.REL.NOINC `($__internal_0_$__cuda_sm20_div_rn_f64_full) ;  /* 0x0000000800cc7944 */ /* 0x000fea0003c00000 */
.L_x_63:
[----:B------:R-:W-:Y:S05]  /*66d0*/  BSYNC.RECONVERGENT B1 ;  /* 0x0000000000017941 */ /* 0x000fea0003800200 */
.L_x_62:
[----:B------:R-:W0:Y:S01]  /*66e0*/  MUFU.RCP64H R5, R29 ;  /* 0x0000001d00057308 */ /* 0x000e220000001800 */
[----:B------:R-:W-:Y:S01]  /*66f0*/  MOV R4, 0x1 ;  /* 0x0000000100047802 */ /* 0x000fe20000000f00 */
[----:B------:R-:W-:Y:S01]  /*6700*/  BSSY.RECONVERGENT B1, `(.L_x_64) ;  /* 0x0000017000017945 */ /* 0x000fe20003800200 */
[----:B------:R-:W-:Y:S01]  /*6710*/  FSETP.GEU.AND P1, PT, |R25|, 6.5827683646048100446e-37, PT ;  /* 0x036000001900780b */ /* 0x000fe20003f2e200 */
[----:B------:R-:W-:Y:S01]  /*6720*/  IMAD.MOV.U32 R26, RZ, RZ, R34 ;  /* 0x000000ffff1a7224 */ /* 0x000fe200078e0022 */
[----:B------:R-:W-:Y:S02]  /*6730*/  MOV R27, R35 ;  /* 0x00000023001b7202 */ /* 0x000fe40000000f00 */
        /* <DEDUP_REMOVED lines=11> */
[----:B------:R-:W-:Y:S01]  /*67f0*/  IMAD.MOV.U32 R12, RZ, RZ, R24 ;  /* 0x000000ffff0c7224 */ /* 0x000fe200078e0018 */
[----:B------:R-:W-:Y:S01]  /*6800*/  MOV R13, R25 ;  /* 0x00000019000d7202 */ /* 0x000fe20000000f00 */
[----:B------:R-:W-:Y:S01]  /*6810*/  IMAD.MOV.U32 R14, RZ, RZ, R28 ;  /* 0x000000ffff0e7224 */ /* 0x000fe200078e001c */
[----:B------:R-:W-:Y:S02]  /*6820*/  MOV R15, R29 ;  /* 0x0000001d000f7202 */ /* 0x000fe40000000f00 */
[----:B------:R-:W-:-:S07]  /*6830*/  MOV R4, 0x6850 ;  /* 0x0000685000047802 */ /* 0x000fce0000000f00 */
[----:B------:R-:W-:Y:S05]  /*6840*/  CALL.REL.NOINC `($__internal_0_$__cuda_sm20_div_rn_f64_full) ;  /* 0x00000008006c7944 */ /* 0x000fea0003c00000 */
[----:B------:R-:W-:Y:S01]  /*6850*/  IMAD.MOV.U32 R4, RZ, RZ, R34 ;  /* 0x000000ffff047224 */ /* 0x000fe200078e0022 */
[----:B------:R-:W-:-:S07]  /*6860*/  MOV R5, R35 ;  /* 0x0000002300057202 */ /* 0x000fce0000000f00 */
.L_x_65:
[----:B------:R-:W-:Y:S05]  /*6870*/  BSYNC.RECONVERGENT B1 ;  /* 0x0000000000017941 */ /* 0x000fea0003800200 */
.L_x_64:
[----:B------:R-:W0:Y:S01]  /*6880*/  MUFU.RCP64H R7, R29 ;  /* 0x0000001d00077308 */ /* 0x000e220000001800 */
[----:B------:R-:W-:Y:S01]  /*6890*/  IMAD.MOV.U32 R6, RZ, RZ, 0x1 ;  /* 0x00000001ff067424 */ /* 0x000fe200078e00ff */
[----:B------:R-:W-:Y:S01]  /*68a0*/  FSETP.GEU.AND P1, PT, |R23|, 6.5827683646048100446e-37, PT ;  /* 0x036000001700780b */ /* 0x000fe20003f2e200 */
[----:B------:R-:W-:Y:S01]  /*68b0*/  BSSY.RECONVERGENT B1, `(.L_x_66) ;  /* 0x0000014000017945 */ /* 0x000fe20003800200 */
[----:B------:R-:W-:Y:S01]  /*68c0*/  MOV R24, R4 ;  /* 0x0000000400187202 */ /* 0x000fe20000000f00 */
[----:B------:R-:W-:Y:S02]  /*68d0*/  IMAD.MOV.U32 R25, RZ, RZ, R5 ;  /* 0x000000ffff197224 */ /* 0x000fe400078e0005 */
        /* <DEDUP_REMOVED lines=17> */
.L_x_67:
[----:B------:R-:W-:Y:S05]  /*69f0*/  BSYNC.RECONVERGENT B1 ;  /* 0x0000000000017941 */ /* 0x000fea0003800200 */
.L_x_66:
[----:B------:R-:W0:Y:S01]  /*6a00*/  MUFU.RCP64H R5, R29 ;  /* 0x0000001d00057308 */ /* 0x000e220000001800 */
[----:B------:R-:W-:Y:S01]  /*6a10*/  HFMA2 R4, -RZ, RZ, 0, 5.9604644775390625e-08 ;  /* 0x00000001ff047431 */ /* 0x000fe200000001ff */
[----:B------:R-:W-:Y:S01]  /*6a20*/  FSETP.GEU.AND P1, PT, |R21|, 6.5827683646048100446e-37, PT ;  /* 0x036000001500780b */ /* 0x000fe20003f2e200 */
[----:B------:R-:W-:Y:S01]  /*6a30*/  BSSY.RECONVERGENT B1, `(.L_x_68) ;  /* 0x0000016000017945 */ /* 0x000fe20003800200 */
        /* <DEDUP_REMOVED lines=21> */
.L_x_69:
[----:B------:R-:W-:Y:S05]  /*6b90*/  BSYNC.RECONVERGENT B1 ;  /* 0x0000000000017941 */ /* 0x000fea0003800200 */
.L_x_68:
[----:B------:R-:W-:Y:S01]  /*6ba0*/  IMAD.MOV.U32 R20, RZ, RZ, R4 ;  /* 0x000000ffff147224 */ /* 0x000fe200078e0004 */
[----:B------:R-:W-:-:S07]  /*6bb0*/  MOV R21, R5 ;  /* 0x0000000500157202 */ /* 0x000fce0000000f00 */
.L_x_58:
[----:B------:R-:W-:Y:S05]  /*6bc0*/  BSYNC.RECONVERGENT B0 ;  /* 0x0000000000007941 */ /* 0x000fea0003800200 */
.L_x_57:
[----:B------:R-:W0:Y:S02]  /*6bd0*/  LDC.64 R4, c[0x0][0x3f8] ;  /* 0x0000fe00ff047b82 */ /* 0x000e240000000a00 */
[----:B0-----:R-:W2:Y:S04]  /*6be0*/  LDG.E.64 R6, desc[UR8][R4.64] ;  /* 0x0000000804067981 */ /* 0x001ea8000c1e1b00 */
[----:B------:R-:W3:Y:S04]  /*6bf0*/  LDG.E.64 R8, desc[UR8][R4.64+0x8] ;  /* 0x0000080804087981 */ /* 0x000ee8000c1e1b00 */
[----:B------:R-:W4:Y:S04]  /*6c00*/  LDG.E.64 R10, desc[UR8][R4.64+0x10] ;  /* 0x00001008040a7981 */ /* 0x000f28000c1e1b00 */
[----:B------:R-:W5:Y:S01]  /*6c10*/  LDG.E.64 R12, desc[UR8][R4.64+0x18] ;  /* 0x00001808040c7981 */ /* 0x000f62000c1e1b00 */
[----:B------:R-:W-:Y:S01]  /*6c20*/  BSSY.RECONVERGENT B0, `(.L_x_70) ;  /* 0x0000058000007945 */ /* 0x000fe20003800200 */
[----:B--2---:R-:W-:-:S08]  /*6c30*/  DFMA R6, R6, R20, RZ ;  /* 0x000000140606722b */ /* 0x004fd000000000ff */
[----:B---3--:R-:W-:-:S08]  /*6c40*/  DFMA R6, R8, R22, R6 ;  /* 0x000000160806722b */ /* 0x008fd00000000006 */
[----:B----4-:R-:W-:-:S08]  /*6c50*/  DFMA R6, R10, R24, R6 ;  /* 0x000000180a06722b */ /* 0x010fd00000000006 */
[----:B-----5:R-:W-:-:S10]  /*6c60*/  DFMA R6, R12, R26, R6 ;  /* 0x0000001a0c06722b */ /* 0x020fd40000000006 */
[----:B------:R-:W-:Y:S01]  /*6c70*/  ISETP.GT.AND P0, PT, R7, 0xfffff, PT ;  /* 0x000fffff0700780c */ /* 0x000fe20003f04270 */
[--C-:B------:R-:W-:Y:S01]  /*6c80*/  IMAD.MOV.U32 R8, RZ, RZ, R6.reuse ;  /* 0x000000ffff087224 */ /* 0x100fe200078e0006 */
[----:B------:R-:W-:Y:S01]  /*6c90*/  MOV R9, R7 ;  /* 0x0000000700097202 */ /* 0x000fe20000000f00 */
[----:B------:R-:W-:Y:S02]  /*6ca0*/  IMAD.MOV.U32 R3, RZ, RZ, R7 ;  /* 0x000000ffff037224 */ /* 0x000fe400078e0007 */
[----:B------:R-:W-:-:S08]  /*6cb0*/  IMAD.MOV.U32 R4, RZ, RZ, R6 ;  /* 0x000000ffff047224 */ /* 0x000fd000078e0006 */
[----:B------:R-:W-:-:S10]  /*6cc0*/  @!P0 DMUL R8, R8, 1.80143985094819840000e+16 ;  /* 0x4350000008088828 */ /* 0x000fd40000000000 */
[----:B------:R-:W-:Y:S01]  /*6cd0*/  @!P0 MOV R3, R9 ;  /* 0x0000000900038202 */ /* 0x000fe20000000f00 */
[----:B------:R-:W-:-:S04]  /*6ce0*/  @!P0 IMAD.MOV.U32 R4, RZ, RZ, R8 ;  /* 0x000000ffff048224 */ /* 0x000fc800078e0008 */
[----:B------:R-:W-:-:S05]  /*6cf0*/  VIADD R0, R3, 0xffffffff ;  /* 0xffffffff03007836 */ /* 0x000fca0000000000 */
[----:B------:R-:W-:Y:S02]  /*6d00*/  ISETP.GT.U32.AND P1, PT, R0, 0x7feffffe, PT ;  /* 0x7feffffe0000780c */ /* 0x000fe40003f24070 */
[----:B------:R-:W-:Y:S02]  /*6d10*/  MOV R0, 0xfffffc01 ;  /* 0xfffffc0100007802 */ /* 0x000fe40000000f00 */
[----:B------:R-:W-:-:S09]  /*6d20*/  @!P0 MOV R0, 0xfffffbcb ;  /* 0xfffffbcb00008802 */ /* 0x000fd20000000f00 */
[----:B------:R-:W-:Y:S05]  /*6d30*/  @P1 BRA `(.L_x_71) ;  /* 0x0000000400001947 */ /* 0x000fea0003800000 */
[----:B------:R-:W-:Y:S01]  /*6d40*/  LOP3.LUT R5, R3, 0xfffff, RZ, 0xc0, !PT ;  /* 0x000fffff03057812 */ /* 0x000fe200078ec0ff */
[----:B------:R-:W-:Y:S01]  /*6d50*/  IMAD.MOV.U32 R14, RZ, RZ, -0x748574fc ;  /* 0x8b7a8b04ff0e7424 */ /* 0x000fe200078e00ff */
[----:B------:R-:W-:Y:S01]  /*6d60*/  MOV R6, RZ ;  /* 0x000000ff00067202 */ /* 0x000fe20000000f00 */
[----:B------:R-:W-:Y:S01]  /*6d70*/  UMOV UR4, 0x3ae80f1e ;  /* 0x3ae80f1e00047882 */ /* 0x000fe20000000000 */
[----:B------:R-:W-:Y:S01]  /*6d80*/  LOP3.LUT R5, R5, 0x3ff00000, RZ, 0xfc, !PT ;  /* 0x3ff0000005057812 */ /* 0x000fe200078efcff */
[----:B------:R-:W-:Y:S01]  /*6d90*/  UMOV UR5, 0x3eb1380b ;  /* 0x3eb1380b00057882 */ /* 0x000fe20000000000 */
[----:B------:R-:W-:Y:S01]  /*6da0*/  MOV R15, 0x3ed0ee25 ;  /* 0x3ed0ee25000f7802 */ /* 0x000fe20000000f00 */
[----:B------:R-:W-:Y:S01]  /*6db0*/  UMOV UR6, 0x80000000 ;  /* 0x8000000000067882 */ /* 0x000fe20000000000 */
[----:B------:R-:W-:Y:S01]  /*6dc0*/  ISETP.GE.U32.AND P0, PT, R5, 0x3ff6a09f, PT ;  /* 0x3ff6a09f0500780c */ /* 0x000fe20003f06070 */
[----:B------:R-:W-:Y:S01]  /*6dd0*/  UMOV UR7, 0x43300000 ;  /* 0x4330000000077882 */ /* 0x000fe20000000000 */
[----:B------:R-:W-:-:S02]  /*6de0*/  LEA.HI R0, R3, R0, RZ, 0xc ;  /* 0x0000000003007211 */ /* 0x000fc400078f60ff */
        /* <DEDUP_REMOVED lines=53> */
.L_x_71:
[----:B------:R-:W-:Y:S01]  /*7140*/  IMAD.MOV.U32 R4, RZ, RZ, 0x0 ;  /* 0x00000000ff047424 */ /* 0x000fe200078e00ff */
[----:B------:R-:W-:Y:S02]  /*7150*/  MOV R5, 0x7ff00000 ;  /* 0x7ff0000000057802 */ /* 0x000fe40000000f00 */
[----:B------:R-:W-:-:S04]  /*7160*/  LOP3.LUT P0, RZ, R9, 0x7fffffff, RZ, 0xc0, !PT ;  /* 0x7fffffff09ff7812 */ /* 0x000fc8000780c0ff */
[----:B------:R-:W-:-:S10]  /*7170*/  DFMA R4, R8, R4, +INF ;  /* 0x7ff000000804742b */ /* 0x000fd40000000004 */
[----:B------:R-:W-:Y:S02]  /*7180*/  FSEL R4, R4, RZ, P0 ;  /* 0x000000ff04047208 */ /* 0x000fe40000000000 */
[----:B------:R-:W-:-:S07]  /*7190*/  FSEL R5, R5, -QNAN , P0 ;  /* 0xfff0000005057808 */ /* 0x000fce0000000000 */
.L_x_72:
[----:B------:R-:W-:Y:S05]  /*71a0*/  BSYNC.RECONVERGENT B0 ;  /* 0x0000000000007941 */ /* 0x000fea0003800200 */
.L_x_70:
[----:B------:R-:W0:Y:S01]  /*71b0*/  LDC.64 R6, c[0x0][0x400] ;  /* 0x00010000ff067b82 */ /* 0x000e220000000a00 */
[----:B------:R-:W-:Y:S01]  /*71c0*/  DADD R4, R4, R18 ;  /* 0x0000000004047229 */ /* 0x000fe20000000012 */
[----:B0-----:R-:W-:-:S06]  /*71d0*/  IMAD.WIDE R2, R2, 0x8, R6 ;  /* 0x0000000802027825 */ /* 0x001fcc00078e0206 */
[----:B------:R-:W-:Y:S01]  /*71e0*/  STG.E.64 desc[UR8][R2.64], R4 ;  /* 0x0000000402007986 */ /* 0x000fe2000c101b08 */
[----:B------:R-:W-:Y:S05]  /*71f0*/  EXIT ;  /* 0x000000000000794d */ /* 0x000fea0003800000 */
        .weak           $__internal_0_$__cuda_sm20_div_rn_f64_full
        .type           $__internal_0_$__cuda_sm20_div_rn_f64_full,@function
        .size           $__internal_0_$__cuda_sm20_div_rn_f64_full,(.L_x_79 - $__internal_0_$__cuda_sm20_div_rn_f64_full)
$__internal_0_$__cuda_sm20_div_rn_f64_full:
[C---:B------:R-:W-:Y:S01]  /*7200*/  FSETP.GEU.AND P0, PT, |R15|.reuse, 1.469367938527859385e-39, PT ;  /* 0x001000000f00780b */ /* 0x040fe20003f0e200 */
[----:B------:R-:W-:Y:S01]  /*7210*/  IMAD.MOV.U32 R10, RZ, RZ, R12 ;  /* 0x000000ffff0a7224 */ /* 0x000fe200078e000c */
[----:B------:R-:W-:Y:S01]  /*7220*/  LOP3.LUT R16, R15, 0x800fffff, RZ, 0xc0, !PT ;  /* 0x800fffff0f107812 */ /* 0x000fe200078ec0ff */
[----:B------:R-:W-:Y:S01]  /*7230*/  BSSY.RECONVERGENT B2, `(.L_x_73) ;  /* 0x0000056000027945 */ /* 0x000fe20003800200 */
[----:B------:R-:W-:Y:S02]  /*7240*/  MOV R34, 0x1 ;  /* 0x0000000100227802 */ /* 0x000fe40000000f00 */
[----:B------:R-:W-:Y:S01]  /*7250*/  LOP3.LUT R17, R16, 0x3ff00000, RZ, 0xfc, !PT ;  /* 0x3ff0000010117812 */ /* 0x000fe200078efcff */
[----:B------:R-:W-:Y:S01]  /*7260*/  IMAD.MOV.U32 R16, RZ, RZ, R14 ;  /* 0x000000ffff107224 */ /* 0x000fe200078e000e */
[C---:B------:R-:W-:Y:S02]  /*7270*/  FSETP.GEU.AND P3, PT, |R13|.reuse, 1.469367938527859385e-39, PT ;  /* 0x001000000d00780b */ /* 0x040fe40003f6e200 */
[----:B------:R-:W-:-:S02]  /*7280*/  LOP3.LUT R5, R13, 0x7ff00000, RZ, 0xc0, !PT ;  /* 0x7ff000000d057812 */ /* 0x000fc400078ec0ff */
[----:B------:R-:W-:Y:S01]  /*7290*/  LOP3.LUT R7, R15, 0x7ff00000, RZ, 0xc0, !PT ;  /* 0x7ff000000f077812 */ /* 0x000fe200078ec0ff */
[----:B------:R-:W-:Y:S01]  /*72a0*/  @!P0 DMUL R16, R14, 8.98846567431157953865e+307 ;  /* 0x7fe000000e108828 */ /* 0x000fe20000000000 */
[----:B------:R-:W-:Y:S02]  /*72b0*/  MOV R11, 0x1ca00000 ;  /* 0x1ca00000000b7802 */ /* 0x000fe40000000f00 */
[----:B------:R-:W-:-:S03]  /*72c0*/  ISETP.GE.U32.AND P2, PT, R5, R7, PT ;  /* 0x000000070500720c */ /* 0x000fc60003f46070 */
[----:B------:R-:W0:Y:S01]  /*72d0*/  MUFU.RCP64H R35, R17 ;  /* 0x0000001100237308 */ /* 0x000e220000001800 */
[----:B------:R-:W-:Y:S02]  /*72e0*/  SEL R11, R11, 0x63400000, !P2 ;  /* 0x634000000b0b7807 */ /* 0x000fe40005000000 */
[----:B------:R-:W-:Y:S02]  /*72f0*/  @!P3 LOP3.LUT R6, R15, 0x7ff00000, RZ, 0xc0, !PT ;  /* 0x7ff000000f06b812 */ /* 0x000fe400078ec0ff */
[----:B------:R-:W-:Y:S02]  /*7300*/  LOP3.LUT R11, R11, 0x800fffff, R13, 0xf8, !PT ;  /* 0x800fffff0b0b7812 */ /* 0x000fe400078ef80d */
[----:B------:R-:W-:Y:S02]  /*7310*/  @!P3 ISETP.GE.U32.AND P4, PT, R5, R6, PT ;  /* 0x000000060500b20c */ /* 0x000fe40003f86070 */
[----:B------:R-:W-:Y:S01]  /*7320*/  @!P0 LOP3.LUT R7, R17, 0x7ff00000, RZ, 0xc0, !PT ;  /* 0x7ff0000011078812 */ /* 0x000fe200078ec0ff */
[----:B0-----:R-:W-:-:S08]  /*7330*/  DFMA R8, R34, -R16, 1 ;  /* 0x3ff000002208742b */ /* 0x001fd00000000810 */
[----:B------:R-:W-:-:S08]  /*7340*/  DFMA R8, R8, R8, R8 ;  /* 0x000000080808722b */ /* 0x000fd00000000008 */
[----:B------:R-:W-:Y:S01]  /*7350*/  DFMA R34, R34, R8, R34 ;  /* 0x000000082222722b */ /* 0x000fe20000000022 */
[----:B------:R-:W-:Y:S01]  /*7360*/  IMAD.MOV.U32 R9, RZ, RZ, 0x1ca00000 ;  /* 0x1ca00000ff097424 */ /* 0x000fe200078e00ff */
[----:B------:R-:W-:-:S04]  /*7370*/  @!P3 MOV R8, RZ ;  /* 0x000000ff0008b202 */ /* 0x000fc80000000f00 */
[----:B------:R-:W-:Y:S02]  /*7380*/  @!P3 SEL R9, R9, 0x63400000, !P4 ;  /* 0x634000000909b807 */ /* 0x000fe40006000000 */
[----:B------:R-:W-:Y:S02]  /*7390*/  DFMA R36, R34, -R16, 1 ;  /* 0x3ff000002224742b */ /* 0x000fe40000000810 */
[----:B------:R-:W-:-:S04]  /*73a0*/  @!P3 LOP3.LUT R6, R9, 0x80000000, R13, 0xf8, !PT ;  /* 0x800000000906b812 */ /* 0x000fc800078ef80d */
[----:B------:R-:W-:Y:S02]  /*73b0*/  @!P3 LOP3.LUT R9, R6, 0x100000, RZ, 0xfc, !PT ;  /* 0x001000000609b812 */ /* 0x000fe400078efcff */
[----:B------:R-:W-:Y:S01]  /*73c0*/  DFMA R36, R34, R36, R34 ;  /* 0x000000242224722b */ /* 0x000fe20000000022 */
[----:B------:R-:W-:-:S03]  /*73d0*/  IMAD.MOV.U32 R6, RZ, RZ, R5 ;  /* 0x000000ffff067224 */ /* 0x000fc600078e0005 */
[----:B------:R-:W-:-:S08]  /*73e0*/  @!P3 DFMA R10, R10, 2, -R8 ;  /* 0x400000000a0ab82b */ /* 0x000fd00000000808 */
[----:B------:R-:W-:Y:S02]  /*73f0*/  DMUL R34, R36, R10 ;  /* 0x0000000a24227228 */ /* 0x000fe40000000000 */
[----:B------:R-:W-:-:S06]  /*7400*/  @!P3 LOP3.LUT R6, R11, 0x7ff00000, RZ, 0xc0, !PT ;  /* 0x7ff000000b06b812 */ /* 0x000fcc00078ec0ff */
[----:B------:R-:W-:-:S08]  /*7410*/  DFMA R8, R34, -R16, R10 ;  /* 0x800000102208722b */ /* 0x000fd0000000000a */
[----:B------:R-:W-:Y:S01]  /*7420*/  DFMA R8, R36, R8, R34 ;  /* 0x000000082408722b */ /* 0x000fe20000000022 */
[----:B------:R-:W-:-:S04]  /*7430*/  IADD3 R34, PT, PT, R6, -0x1, RZ ;  /* 0xffffffff06227810 */ /* 0x000fc80007ffe0ff */
[----:B------:R-:W-:Y:S01]  /*7440*/  ISETP.GT.U32.AND P0, PT, R34, 0x7feffffe, PT ;  /* 0x7feffffe2200780c */ /* 0x000fe20003f04070 */
[----:B------:R-:W-:-:S05]  /*7450*/  VIADD R34, R7, 0xffffffff ;  /* 0xffffffff07227836 */ /* 0x000fca0000000000 */
[----:B------:R-:W-:-:S13]  /*7460*/  ISETP.GT.U32.OR P0, PT, R34, 0x7feffffe, P0 ;  /* 0x7feffffe2200780c */ /* 0x000fda0000704470 */
[----:B------:R-:W-:Y:S05]  /*7470*/  @P0 BRA `(.L_x_74) ;  /* 0x0000000000700947 */ /* 0x000fea0003800000 */
[----:B------:R-:W-:Y:S02]  /*7480*/  LOP3.LUT R6, R15, 0x7ff00000, RZ, 0xc0, !PT ;  /* 0x7ff000000f067812 */ /* 0x000fe400078ec0ff */
[----:B------:R-:W-:Y:S02]  /*7490*/  MOV R7, 0x1ca00000 ;  /* 0x1ca0000000077802 */ /* 0x000fe40000000f00 */
[CC--:B------:R-:W-:Y:S02]  /*74a0*/  VIADDMNMX R12, R5.reuse, -R6.reuse, 0xb9600000, !PT ;  /* 0xb9600000050c7446 */ /* 0x0c0fe40007800906 */
[----:B------:R-:W-:Y:S02]  /*74b0*/  ISETP.GE.U32.AND P0, PT, R5, R6, PT ;  /* 0x000000060500720c */ /* 0x000fe40003f06070 */
[----:B------:R-:W-:Y:S02]  /*74c0*/  VIMNMX R12, PT, PT, R12, 0x46a00000, PT ;  /* 0x46a000000c0c7848 */ /* 0x000fe40003fe0100 */
[----:B------:R-:W-:-:S05]  /*74d0*/  SEL R7, R7, 0x63400000, !P0 ;  /* 0x6340000007077807 */ /* 0x000fca0004000000 */
[----:B------:R-:W-:Y:S02]  /*74e0*/  IMAD.IADD R7, R12, 0x1, -R7 ;  /* 0x000000010c077824 */ /* 0x000fe400078e0a07 */
[----:B------:R-:W-:-:S03]  /*74f0*/  IMAD.MOV.U32 R12, RZ, RZ, RZ ;  /* 0x000000ffff0c7224 */ /* 0x000fc600078e00ff */
[----:B------:R-:W-:-:S06]  /*7500*/  IADD3 R13, PT, PT, R7, 0x7fe00000, RZ ;  /* 0x7fe00000070d7810 */ /* 0x000fcc0007ffe0ff */
[----:B------:R-:W-:-:S10]  /*7510*/  DMUL R34, R8, R12 ;  /* 0x0000000c08227228 */ /* 0x000fd40000000000 */
[----:B------:R-:W-:-:S13]  /*7520*/  FSETP.GTU.AND P0, PT, |R35|, 1.469367938527859385e-39, PT ;  /* 0x001000002300780b */ /* 0x000fda0003f0c200 */
[----:B------:R-:W-:Y:S05]  /*7530*/  @P0 BRA `(.L_x_75) ;  /* 0x0000000000940947 */ /* 0x000fea0003800000 */
[----:B------:R-:W-:Y:S01]  /*7540*/  DFMA R10, R8, -R16, R10 ;  /* 0x80000010080a722b */ /* 0x000fe2000000000a */
[----:B------:R-:W-:-:S09]  /*7550*/  MOV R12, RZ ;  /* 0x000000ff000c7202 */ /* 0x000fd20000000f00 */
[C---:B------:R-:W-:Y:S02]  /*7560*/  FSETP.NEU.AND P0, PT, R11.reuse, RZ, PT ;  /* 0x000000ff0b00720b */ /* 0x040fe40003f0d000 */
[----:B------:R-:W-:-:S04]  /*7570*/  LOP3.LUT R14, R11, 0x80000000, R15, 0x48, !PT ;  /* 0x800000000b0e7812 */ /* 0x000fc800078e480f */
[----:B------:R-:W-:-:S07]  /*7580*/  LOP3.LUT R13, R14, R13, RZ, 0xfc, !PT ;  /* 0x0000000d0e0d7212 */ /* 0x000fce00078efcff */
[----:B------:R-:W-:Y:S05]  /*7590*/  @!P0 BRA `(.L_x_75) ;  /* 0x00000000007c8947 */ /* 0x000fea0003800000 */
[----:B------:R-:W-:Y:S01]  /*75a0*/  IMAD.MOV R11, RZ, RZ, -R7 ;  /* 0x000000ffff0b7224 */ /* 0x000fe200078e0a07 */
[----:B------:R-:W-:Y:S02]  /*75b0*/  MOV R10, RZ ;  /* 0x000000ff000a7202 */ /* 0x000fe40000000f00 */
[----:B------:R-:W-:-:S04]  /*75c0*/  IADD3 R7, PT, PT, -R7, -0x43300000, RZ ;  /* 0xbcd0000007077810 */ /* 0x000fc80007ffe1ff */
[----:B------:R-:W-:Y:S02]  /*75d0*/  DFMA R10, R34, -R10, R8 ;  /* 0x8000000a220a722b */ /* 0x000fe40000000008 */
[----:B------:R-:W-:-:S08]  /*75e0*/  DMUL.RP R8, R8, R12 ;  /* 0x0000000c08087228 */ /* 0x000fd00000008000 */
[----:B------:R-:W-:Y:S02]  /*75f0*/  FSETP.NEU.AND P0, PT, |R11|, R7, PT ;  /* 0x000000070b00720b */ /* 0x000fe40003f0d200 */
[----:B------:R-:W-:Y:S02]  /*7600*/  LOP3.LUT R5, R9, R14, RZ, 0x3c, !PT ;  /* 0x0000000e09057212 */ /* 0x000fe400078e3cff */
[----:B------:R-:W-:Y:S02]  /*7610*/  FSEL R34, R8, R34, !P0 ;  /* 0x0000002208227208 */ /* 0x000fe40004000000 */
[----:B------:R-:W-:Y:S01]  /*7620*/  FSEL R35, R5, R35, !P0 ;  /* 0x0000002305237208 */ /* 0x000fe20004000000 */
[----:B------:R-:W-:Y:S06]  /*7630*/  BRA `(.L_x_75) ;  /* 0x0000000000547947 */ /* 0x000fec0003800000 */
.L_x_74:
[----:B------:R-:W-:-:S14]  /*7640*/  DSETP.NAN.AND P0, PT, R12, R12, PT ;  /* 0x0000000c0c00722a */ /* 0x000fdc0003f08000 */
[----:B------:R-:W-:Y:S05]  /*7650*/  @P0 BRA `(.L_x_76) ;  /* 0x0000000000440947 */ /* 0x000fea0003800000 */
[----:B------:R-:W-:-:S14]  /*7660*/  DSETP.NAN.AND P0, PT, R14, R14, PT ;  /* 0x0000000e0e00722a */ /* 0x000fdc0003f08000 */
[----:B------:R-:W-:Y:S05]  /*7670*/  @P0 BRA `(.L_x_77) ;  /* 0x0000000000300947 */ /* 0x000fea0003800000 */
[----:B------:R-:W-:Y:S01]  /*7680*/  ISETP.NE.AND P0, PT, R6, R7, PT ;  /* 0x000000070600720c */ /* 0x000fe20003f05270 */
[----:B------:R-:W-:Y:S01]  /*7690*/  IMAD.MOV.U32 R34, RZ, RZ, 0x0 ;  /* 0x00000000ff227424 */ /* 0x000fe200078e00ff */
[----:B------:R-:W-:-:S11]  /*76a0*/  MOV R35, 0xfff80000 ;  /* 0xfff8000000237802 */ /* 0x000fd60000000f00 */
[----:B------:R-:W-:Y:S05]  /*76b0*/  @!P0 BRA `(.L_x_75) ;  /* 0x0000000000348947 */ /* 0x000fea0003800000 */
[----:B------:R-:W-:Y:S02]  /*76c0*/  ISETP.NE.AND P0, PT, R6, 0x7ff00000, PT ;  /* 0x7ff000000600780c */ /* 0x000fe40003f05270 */
[----:B------:R-:W-:Y:S02]  /*76d0*/  LOP3.LUT R35, R13, 0x80000000, R15, 0x48, !PT ;  /* 0x800000000d237812 */ /* 0x000fe400078e480f */
[----:B------:R-:W-:-:S13]  /*76e0*/  ISETP.EQ.OR P0, PT, R7, RZ, !P0 ;  /* 0x000000ff0700720c */ /* 0x000fda0004702670 */
[----:B------:R-:W-:Y:S01]  /*76f0*/  @P0 LOP3.LUT R5, R35, 0x7ff00000, RZ, 0xfc, !PT ;  /* 0x7ff0000023050812 */ /* 0x000fe200078efcff */
[----:B------:R-:W-:Y:S01]  /*7700*/  @!P0 IMAD.MOV.U32 R34, RZ, RZ, RZ ;  /* 0x000000ffff228224 */ /* 0x000fe200078e00ff */
[----:B------:R-:W-:-:S03]  /*7710*/  @P0 MOV R34, RZ ;  /* 0x000000ff00220202 */ /* 0x000fc60000000f00 */
[----:B------:R-:W-:Y:S01]  /*7720*/  @P0 IMAD.MOV.U32 R35, RZ, RZ, R5 ;  /* 0x000000ffff230224 */ /* 0x000fe200078e0005 */
[----:B------:R-:W-:Y:S06]  /*7730*/  BRA `(.L_x_75) ;  /* 0x0000000000147947 */ /* 0x000fec0003800000 */
.L_x_77:
[----:B------:R-:W-:Y:S02]  /*7740*/  LOP3.LUT R35, R15, 0x80000, RZ, 0xfc, !PT ;  /* 0x000800000f237812 */ /* 0x000fe400078efcff */
[----:B------:R-:W-:Y:S01]  /*7750*/  MOV R34, R14 ;  /* 0x0000000e00227202 */ /* 0x000fe20000000f00 */
[----:B------:R-:W-:Y:S06]  /*7760*/  BRA `(.L_x_75) ;  /* 0x0000000000087947 */ /* 0x000fec0003800000 */
.L_x_76:
[----:B------:R-:W-:Y:S01]  /*7770*/  LOP3.LUT R35, R13, 0x80000, RZ, 0xfc, !PT ;  /* 0x000800000d237812 */ /* 0x000fe200078efcff */
[----:B------:R-:W-:-:S07]  /*7780*/  IMAD.MOV.U32 R34, RZ, RZ, R12 ;  /* 0x000000ffff227224 */ /* 0x000fce00078e000c */
.L_x_75:
[----:B------:R-:W-:Y:S05]  /*7790*/  BSYNC.RECONVERGENT B2 ;  /* 0x0000000000027941 */ /* 0x000fea0003800200 */
.L_x_73:
[----:B------:R-:W-:-:S04]  /*77a0*/  HFMA2 R5, -RZ, RZ, 0, 0 ;  /* 0x00000000ff057431 */ /* 0x000fc800000001ff */
[----:B------:R-:W-:Y:S05]  /*77b0*/  RET.REL.NODEC R4 `(_Z31compute_pattern_log_likelihoods7GPUTreePdS0_S0_) ;  /* 0xffffff8804107950 */ /* 0x000fea0003c3ffff */
.L_x_78:
        /* <DEDUP_REMOVED lines=12> */
.L_x_79:


//--------------------- .nv.shared._Z22reduce_log_likelihoodsPKdPKiiPdi --------------------------
	.section	.nv.shared._Z22reduce_log_likelihoodsPKdPKiiPdi,"aw",@nobits
	.sectionflags	@""
	.align	16
	.zero		1024


//--------------------- .nv.shared.reserved.0     --------------------------
	.section	.nv.shared.reserved.0,"aw",@nobits
	.weak		__nv_reservedSMEM_offset_0_alias
	.size		__nv_reservedSMEM_offset_0_alias, 0, 64
	.other		__nv_reservedSMEM_offset_0_alias,@"STO_CUDA_RESERVED_SHARED STV_DEFAULT"
__nv_reservedSMEM_offset_0_alias:
	.zero		0
	.zero		64


//--------------------- .nv.shared._Z31compute_pattern_log_likelihoods7GPUTreePdS0_S0_ --------------------------
	.section	.nv.shared._Z31compute_pattern_log_likelihoods7GPUTreePdS0_S0_,"aw",@nobits
	.sectionflags	@""
	.align	16
	.zero		1024


//--------------------- .nv.constant0._Z22reduce_log_likelihoodsPKdPKiiPdi --------------------------
	.section	.nv.constant0._Z22reduce_log_likelihoodsPKdPKiiPdi,"a",@progbits
	.sectionflags	@""
	.align	4
.nv.constant0._Z22reduce_log_likelihoodsPKdPKiiPdi:
	.zero		932


//--------------------- .nv.constant0._Z31compute_pattern_log_likelihoods7GPUTreePdS0_S0_ --------------------------
	.section	.nv.constant0._Z31compute_pattern_log_likelihoods7GPUTreePdS0_S0_,"a",@progbits
	.sectionflags	@""
	.align	4
.nv.constant0._Z31compute_pattern_log_likelihoods7GPUTreePdS0_S0_:
	.zero		1048


//--------------------- SYMBOLS --------------------------

	.type		.nv.reservedSmem.offset0,@object
	.size		.nv.reservedSmem.offset0,0x4
	.type		.nv.reservedSmem.cap,@object
	.size		.nv.reservedSmem.cap,0x4
